// auto-generated by cutlass_sweep.conv — config: {"arch": "sm_90", "cluster_m": 1, "cluster_n": 1, "conv_kind": "dgrad", "dtype": "fp16", "ndim": 2, "tile_k": 64, "tile_m": 64, "tile_n": 128}
#include "cutlass/cutlass.h"
#include "cute/tensor.hpp"
#include "cutlass/kernel_hardware_info.hpp"
#include "cutlass/conv/convolution.h"
#include "cutlass/conv/dispatch_policy.hpp"
#include "cutlass/conv/collective/collective_builder.hpp"
#include "cutlass/conv/kernel/conv_universal.hpp"
#include "cutlass/conv/device/conv_universal_adapter.hpp"
#include "cutlass/epilogue/collective/collective_builder.hpp"

using namespace cute;
using Elem = cutlass::half_t;
using Acc  = float;
using LayoutAB = cutlass::layout::TensorNHWC;
using LayoutC  = cutlass::layout::TensorNHWC;
constexpr auto ConvOp = cutlass::conv::Operator::kDgrad;
using TileShape    = Shape<_64, _128, Shape<_64>>;
using ClusterShape = Shape<_1, _1, _1>;

using CollectiveEpilogue = typename cutlass::epilogue::collective::CollectiveBuilder<
    cutlass::arch::Sm90, cutlass::arch::OpClassTensorOp,
    TileShape, ClusterShape,
    cutlass::epilogue::collective::EpilogueTileAuto,
    Acc, Acc,
    Elem, LayoutC, 128 / cutlass::sizeof_bits<Elem>::value,
    Elem, LayoutC, 128 / cutlass::sizeof_bits<Elem>::value,
    cutlass::epilogue::collective::EpilogueScheduleAuto
  >::CollectiveOp;

using CollectiveMainloop = typename cutlass::conv::collective::CollectiveBuilder<
    cutlass::arch::Sm90, cutlass::arch::OpClassTensorOp, ConvOp,
    Elem, LayoutAB, 128 / cutlass::sizeof_bits<Elem>::value,
    Elem, LayoutAB, 128 / cutlass::sizeof_bits<Elem>::value,
    Acc,
    TileShape, ClusterShape,
    cutlass::conv::collective::StageCountAutoCarveout<
        static_cast<int>(sizeof(typename CollectiveEpilogue::SharedStorage))>,
    cutlass::conv::collective::KernelScheduleAuto
  >::CollectiveOp;

using ProblemShape = cutlass::conv::ConvProblemShape<
    ConvOp, CollectiveMainloop::DispatchPolicy::NumSpatialDimensions>;
using ConvKernel = cutlass::conv::kernel::ConvUniversal<
    ProblemShape, CollectiveMainloop, CollectiveEpilogue>;
using Conv = cutlass::conv::device::ConvUniversalAdapter<ConvKernel>;

auto* _anchor = &cutlass::device_kernel<ConvKernel>;


// ===== COMPILED SASS (sm_90a) =====

	.target	sm_90a

	.elftype	@"ET_EXEC"


//--------------------- .note.nv.tkinfo           --------------------------
	.section	.note.nv.tkinfo,"",@"SHT_NOTE"
	.sectionflags	@"SHF_NOTE_NV_TKINFO"
	.tkinfo
        /*0018*/ 	.word	0x00000002
        /*0030*/ 	.string	""
        /*0030*/ 	.string	"ptxas"
        /*0030*/ 	.string	"Cuda compilation tools, release 13.0, V13.0.88"
        /*0030*/ 	.string	"Build cuda_13.0.r13.0/compiler.36424714_0"
        /*0030*/ 	.string	"-arch sm_90a -m 64 "



//--------------------- .note.nv.cuinfo           --------------------------
	.section	.note.nv.cuinfo,"",@"SHT_NOTE"
	.sectionflags	@"SHF_NOTE_NV_CUINFO"
        /*0018*/ 	.short	0x0002
        /*001a*/ 	.short	0x005a
        /*001c*/ 	.short	0x0082
	.zero		2


//--------------------- .nv.info                  --------------------------
	.section	.nv.info,"",@"SHT_CUDA_INFO"
	.align	4


	//----- nvinfo : EIATTR_REGCOUNT
	.align		4
        /*0000*/ 	.byte	0x04, 0x2f
        /*0002*/ 	.short	(.L_12 - .L_11)
	.align		4
.L_11:
        /*0004*/ 	.word	index@(_ZN7cutlass13device_kernelINS_4conv6kernel13ConvUniversalINS1_16ConvProblemShapeILNS1_8OperatorE1ELi2EEENS1_10collective14CollectiveConvINS1_46MainloopSm90TmaGmmaWarpSpecializedImplicitGemmILS5_1ELi9ELi2EN4cute5tupleIJNSA_1CILi1EEESD_SD_EEENS1_36KernelImplicitTmaWarpSpecializedSm90ELi1EEENSB_IJNSC_ILi64EEENSC_ILi128EEENSB_IJSH_EEEEEENS_6half_tESL_NSA_8TiledMMAINSA_8MMA_AtomIJNSA_4SM904GMMA26MMA_64x128x16_F32F16F16_SSILNSP_5MajorE0ELSR_1ELNSP_7ScaleInE1ELSS_1EEEEEENSA_6LayoutISE_NSB_IJNSC_ILi0EEESW_SW_EEEEENSB_IJNSA_10UnderscoreESZ_SZ_EEEEENS7_6detail26Sm90ImplicitGemmTileTraitsINSA_20SM90_TMA_LOAD_IM2COLENSA_14ComposedLayoutINSA_7SwizzleILi3ELi4ELi3EEENSA_18smem_ptr_flag_bitsILi16EEENSV_INSB_IJNSB_IJNSC_ILi8EEES1A_EEENSB_IJSH_SD_EEENSB_IJSD_NSC_ILi9EEEEEEEEENSB_IJNSB_IJSH_NSC_ILi512EEEEEENSB_IJSD_SW_EEENSB_IJSW_NSC_ILi4096EEEEEEEEEEEEEvEENS13_INSA_13SM90_TMA_LOADENS15_IS17_S19_NSV_INSB_IJNSB_IJSH_NSC_ILi2EEEEEES1B_S1E_EEENSB_IJNSB_IJSD_S1J_EEES1H_NSB_IJSW_NSC_ILi8192EEEEEEEEEEEEEvEEEENS_8epilogue10collective6detail29Sm90TmaWarpSpecializedAdapterINS22_15DefaultEpilogueISL_NSB_IJNSB_IJlllEEESD_SW_EEES27_NS21_6thread17LinearCombinationISL_Li1EffLNS28_9ScaleType4KindE0ELNS_15FloatRoundStyleE2ESL_EENS_4gemm15EpilogueDefaultEEEEEvvEEEEvNT_6ParamsE)
        /*0008*/ 	.word	0x0000005a


	//----- nvinfo : EIATTR_FRAME_SIZE
	.align		4
.L_12:
        /*000c*/ 	.byte	0x04, 0x11
        /*000e*/ 	.short	(.L_14 - .L_13)
	.align		4
.L_13:
        /*0010*/ 	.word	index@(_ZN7cutlass13device_kernelINS_4conv6kernel13ConvUniversalINS1_16ConvProblemShapeILNS1_8OperatorE1ELi2EEENS1_10collective14CollectiveConvINS1_46MainloopSm90TmaGmmaWarpSpecializedImplicitGemmILS5_1ELi9ELi2EN4cute5tupleIJNSA_1CILi1EEESD_SD_EEENS1_36KernelImplicitTmaWarpSpecializedSm90ELi1EEENSB_IJNSC_ILi64EEENSC_ILi128EEENSB_IJSH_EEEEEENS_6half_tESL_NSA_8TiledMMAINSA_8MMA_AtomIJNSA_4SM904GMMA26MMA_64x128x16_F32F16F16_SSILNSP_5MajorE0ELSR_1ELNSP_7ScaleInE1ELSS_1EEEEEENSA_6LayoutISE_NSB_IJNSC_ILi0EEESW_SW_EEEEENSB_IJNSA_10UnderscoreESZ_SZ_EEEEENS7_6detail26Sm90ImplicitGemmTileTraitsINSA_20SM90_TMA_LOAD_IM2COLENSA_14ComposedLayoutINSA_7SwizzleILi3ELi4ELi3EEENSA_18smem_ptr_flag_bitsILi16EEENSV_INSB_IJNSB_IJNSC_ILi8EEES1A_EEENSB_IJSH_SD_EEENSB_IJSD_NSC_ILi9EEEEEEEEENSB_IJNSB_IJSH_NSC_ILi512EEEEEENSB_IJSD_SW_EEENSB_IJSW_NSC_ILi4096EEEEEEEEEEEEEvEENS13_INSA_13SM90_TMA_LOADENS15_IS17_S19_NSV_INSB_IJNSB_IJSH_NSC_ILi2EEEEEES1B_S1E_EEENSB_IJNSB_IJSD_S1J_EEES1H_NSB_IJSW_NSC_ILi8192EEEEEEEEEEEEEvEEEENS_8epilogue10collective6detail29Sm90TmaWarpSpecializedAdapterINS22_15DefaultEpilogueISL_NSB_IJNSB_IJlllEEESD_SW_EEES27_NS21_6thread17LinearCombinationISL_Li1EffLNS28_9ScaleType4KindE0ELNS_15FloatRoundStyleE2ESL_EENS_4gemm15EpilogueDefaultEEEEEvvEEEEvNT_6ParamsE)
        /*0014*/ 	.word	0x00000000


	//----- nvinfo : EIATTR_MIN_STACK_SIZE
	.align		4
.L_14:
        /*0018*/ 	.byte	0x04, 0x12
        /*001a*/ 	.short	(.L_16 - .L_15)
	.align		4
.L_15:
        /*001c*/ 	.word	index@(_ZN7cutlass13device_kernelINS_4conv6kernel13ConvUniversalINS1_16ConvProblemShapeILNS1_8OperatorE1ELi2EEENS1_10collective14CollectiveConvINS1_46MainloopSm90TmaGmmaWarpSpecializedImplicitGemmILS5_1ELi9ELi2EN4cute5tupleIJNSA_1CILi1EEESD_SD_EEENS1_36KernelImplicitTmaWarpSpecializedSm90ELi1EEENSB_IJNSC_ILi64EEENSC_ILi128EEENSB_IJSH_EEEEEENS_6half_tESL_NSA_8TiledMMAINSA_8MMA_AtomIJNSA_4SM904GMMA26MMA_64x128x16_F32F16F16_SSILNSP_5MajorE0ELSR_1ELNSP_7ScaleInE1ELSS_1EEEEEENSA_6LayoutISE_NSB_IJNSC_ILi0EEESW_SW_EEEEENSB_IJNSA_10UnderscoreESZ_SZ_EEEEENS7_6detail26Sm90ImplicitGemmTileTraitsINSA_20SM90_TMA_LOAD_IM2COLENSA_14ComposedLayoutINSA_7SwizzleILi3ELi4ELi3EEENSA_18smem_ptr_flag_bitsILi16EEENSV_INSB_IJNSB_IJNSC_ILi8EEES1A_EEENSB_IJSH_SD_EEENSB_IJSD_NSC_ILi9EEEEEEEEENSB_IJNSB_IJSH_NSC_ILi512EEEEEENSB_IJSD_SW_EEENSB_IJSW_NSC_ILi4096EEEEEEEEEEEEEvEENS13_INSA_13SM90_TMA_LOADENS15_IS17_S19_NSV_INSB_IJNSB_IJSH_NSC_ILi2EEEEEES1B_S1E_EEENSB_IJNSB_IJSD_S1J_EEES1H_NSB_IJSW_NSC_ILi8192EEEEEEEEEEEEEvEEEENS_8epilogue10collective6detail29Sm90TmaWarpSpecializedAdapterINS22_15DefaultEpilogueISL_NSB_IJNSB_IJlllEEESD_SW_EEES27_NS21_6thread17LinearCombinationISL_Li1EffLNS28_9ScaleType4KindE0ELNS_15FloatRoundStyleE2ESL_EENS_4gemm15EpilogueDefaultEEEEEvvEEEEvNT_6ParamsE)
        /*0020*/ 	.word	0x00000000
.L_16:


//--------------------- .nv.compat                --------------------------
	.section	.nv.compat,"",@"SHT_CUDA_COMPAT_INFO"
	.align	4
        /*0000*/ 	.byte	0x02, 0x09, 0x01, 0x00, 0x02, 0x02, 0x04, 0x00, 0x02, 0x05, 0x05, 0x00, 0x03, 0x07, 0x01, 0x01
        /*0010*/ 	.byte	0x02, 0x03, 0x01, 0x00, 0x02, 0x06, 0x01, 0x00, 0x04, 0x0b, 0x08, 0x00, 0x00, 0x00, 0x00, 0x00
        /*0020*/ 	.byte	0x00, 0x00, 0x00, 0x00


//--------------------- .nv.info._ZN7cutlass13device_kernelINS_4conv6kernel13ConvUniversalINS1_16ConvProblemShapeILNS1_8OperatorE1ELi2EEENS1_10collective14CollectiveConvINS1_46MainloopSm90TmaGmmaWarpSpecializedImplicitGemmILS5_1ELi9ELi2EN4cute5tupleIJNSA_1CILi1EEESD_SD_EEENS1_36KernelImplicitTmaWarpSpecializedSm90ELi1EEENSB_IJNSC_ILi64EEENSC_ILi128EEENSB_IJSH_EEEEEENS_6half_tESL_NSA_8TiledMMAINSA_8MMA_AtomIJNSA_4SM904GMMA26MMA_64x128x16_F32F16F16_SSILNSP_5MajorE0ELSR_1ELNSP_7ScaleInE1ELSS_1EEEEEENSA_6LayoutISE_NSB_IJNSC_ILi0EEESW_SW_EEEEENSB_IJNSA_10UnderscoreESZ_SZ_EEEEENS7_6detail26Sm90ImplicitGemmTileTraitsINSA_20SM90_TMA_LOAD_IM2COLENSA_14ComposedLayoutINSA_7SwizzleILi3ELi4ELi3EEENSA_18smem_ptr_flag_bitsILi16EEENSV_INSB_IJNSB_IJNSC_ILi8EEES1A_EEENSB_IJSH_SD_EEENSB_IJSD_NSC_ILi9EEEEEEEEENSB_IJNSB_IJSH_NSC_ILi512EEEEEENSB_IJSD_SW_EEENSB_IJSW_NSC_ILi4096EEEEEEEEEEEEEvEENS13_INSA_13SM90_TMA_LOADENS15_IS17_S19_NSV_INSB_IJNSB_IJSH_NSC_ILi2EEEEEES1B_S1E_EEENSB_IJNSB_IJSD_S1J_EEES1H_NSB_IJSW_NSC_ILi8192EEEEEEEEEEEEEvEEEENS_8epilogue10collective6detail29Sm90TmaWarpSpecializedAdapterINS22_15DefaultEpilogueISL_NSB_IJNSB_IJlllEEESD_SW_EEES27_NS21_6thread17LinearCombinationISL_Li1EffLNS28_9ScaleType4KindE0ELNS_15FloatRoundStyleE2ESL_EENS_4gemm15EpilogueDefaultEEEEEvvEEEEvNT_6ParamsE --------------------------
	.section	.nv.info._ZN7cutlass13device_kernelINS_4conv6kernel13ConvUniversalINS1_16ConvProblemShapeILNS1_8OperatorE1ELi2EEENS1_10collective14CollectiveConvINS1_46MainloopSm90TmaGmmaWarpSpecializedImplicitGemmILS5_1ELi9ELi2EN4cute5tupleIJNSA_1CILi1EEESD_SD_EEENS1_36KernelImplicitTmaWarpSpecializedSm90ELi1EEENSB_IJNSC_ILi64EEENSC_ILi128EEENSB_IJSH_EEEEEENS_6half_tESL_NSA_8TiledMMAINSA_8MMA_AtomIJNSA_4SM904GMMA26MMA_64x128x16_F32F16F16_SSILNSP_5MajorE0ELSR_1ELNSP_7ScaleInE1ELSS_1EEEEEENSA_6LayoutISE_NSB_IJNSC_ILi0EEESW_SW_EEEEENSB_IJNSA_10UnderscoreESZ_SZ_EEEEENS7_6detail26Sm90ImplicitGemmTileTraitsINSA_20SM90_TMA_LOAD_IM2COLENSA_14ComposedLayoutINSA_7SwizzleILi3ELi4ELi3EEENSA_18smem_ptr_flag_bitsILi16EEENSV_INSB_IJNSB_IJNSC_ILi8EEES1A_EEENSB_IJSH_SD_EEENSB_IJSD_NSC_ILi9EEEEEEEEENSB_IJNSB_IJSH_NSC_ILi512EEEEEENSB_IJSD_SW_EEENSB_IJSW_NSC_ILi4096EEEEEEEEEEEEEvEENS13_INSA_13SM90_TMA_LOADENS15_IS17_S19_NSV_INSB_IJNSB_IJSH_NSC_ILi2EEEEEES1B_S1E_EEENSB_IJNSB_IJSD_S1J_EEES1H_NSB_IJSW_NSC_ILi8192EEEEEEEEEEEEEvEEEENS_8epilogue10collective6detail29Sm90TmaWarpSpecializedAdapterINS22_15DefaultEpilogueISL_NSB_IJNSB_IJlllEEESD_SW_EEES27_NS21_6thread17LinearCombinationISL_Li1EffLNS28_9ScaleType4KindE0ELNS_15FloatRoundStyleE2ESL_EENS_4gemm15EpilogueDefaultEEEEEvvEEEEvNT_6ParamsE,"",@"SHT_CUDA_INFO"
	.sectionflags	@""
	.align	4


	//----- nvinfo : EIATTR_CUDA_API_VERSION
	.align		4
        /*0000*/ 	.byte	0x04, 0x37
        /*0002*/ 	.short	(.L_18 - .L_17)
.L_17:
        /*0004*/ 	.word	0x00000082


	//----- nvinfo : EIATTR_KPARAM_INFO
	.align		4
.L_18:
        /*0008*/ 	.byte	0x04, 0x17
        /*000a*/ 	.short	(.L_20 - .L_19)
.L_19:
        /*000c*/ 	.word	0x00000000
        /*0010*/ 	.short	0x0000
        /*0012*/ 	.short	0x0070
        /*0014*/ 	.byte	0x00, 0xf0, 0x01, 0x0e


	//----- nvinfo : EIATTR_SPARSE_MMA_MASK
	.align		4
.L_20:
        /*0018*/ 	.byte	0x03, 0x50
        /*001a*/ 	.short	0x0000


	//----- nvinfo : EIATTR_MAXREG_COUNT
	.align		4
        /*001c*/ 	.byte	0x03, 0x1b
        /*001e*/ 	.short	0x00ff


	//----- nvinfo : EIATTR_NUM_BARRIERS
	.align		4
        /*0020*/ 	.byte	0x02, 0x4c
        /*0022*/ 	.byte	0x01
	.zero		1


	//----- nvinfo : EIATTR_MERCURY_ISA_VERSION
	.align		4
        /*0024*/ 	.byte	0x03, 0x5f
        /*0026*/ 	.short	0x0101


	//----- nvinfo : EIATTR_COOP_GROUP_MASK_REGIDS
	.align		4
        /*0028*/ 	.byte	0x04, 0x29
        /*002a*/ 	.short	(.L_22 - .L_21)


	//   ....[0]....
.L_21:
        /*002c*/ 	.word	0xffffffff


	//   ....[1]....
        /*0030*/ 	.word	0xffffffff


	//   ....[2]....
        /*0034*/ 	.word	0xffffffff


	//----- nvinfo : EIATTR_COOP_GROUP_INSTR_OFFSETS
	.align		4
.L_22:
        /*0038*/ 	.byte	0x04, 0x28
        /*003a*/ 	.short	(.L_24 - .L_23)


	//   ....[0]....
.L_23:
        /*003c*/ 	.word	0x00000060


	//   ....[1]....
        /*0040*/ 	.word	0x00000070


	//   ....[2]....
        /*0044*/ 	.word	0x00000130


	//----- nvinfo : EIATTR_MBARRIER_INSTR_OFFSETS
	.align		4
.L_24:
        /*0048*/ 	.byte	0x04, 0x39
        /*004a*/ 	.short	(.L_26 - .L_25)


	//   ....[0]....
.L_25:
        /*004c*/ 	.word	0x00000270
        /*0050*/ 	.word	0x000000ff
        /*0054*/ 	.word	0x00036000
        /*0058*/ 	.short	0x0100
        /*005a*/ 	.byte	0x08
	.zero		1


	//   ....[1]....
        /*005c*/ 	.word	0x00000280
        /*0060*/ 	.word	0x000000ff
        /*0064*/ 	.word	0x00036048
        /*0068*/ 	.short	0x0100
        /*006a*/ 	.byte	0x08
	.zero		1


	//   ....[2]....
        /*006c*/ 	.word	0x00000290
        /*0070*/ 	.word	0x000000ff
        /*0074*/ 	.word	0x00036008
        /*0078*/ 	.short	0x0100
        /*007a*/ 	.byte	0x08
	.zero		1


	//   ....[3]....
        /*007c*/ 	.word	0x000002a0
        /*0080*/ 	.word	0x000000ff
        /*0084*/ 	.word	0x00036050
        /*0088*/ 	.short	0x0100
        /*008a*/ 	.byte	0x08
	.zero		1


	//   ....[4]....
        /*008c*/ 	.word	0x000002b0
        /*0090*/ 	.word	0x000000ff
        /*0094*/ 	.word	0x00036010
        /*0098*/ 	.short	0x0100
        /*009a*/ 	.byte	0x08
	.zero		1


	//   ....[5]....
        /*009c*/ 	.word	0x000002c0
        /*00a0*/ 	.word	0x000000ff
        /*00a4*/ 	.word	0x00036058
        /*00a8*/ 	.short	0x0100
        /*00aa*/ 	.byte	0x08
	.zero		1


	//   ....[6]....
        /*00ac*/ 	.word	0x000002d0
        /*00b0*/ 	.word	0x000000ff
        /*00b4*/ 	.word	0x00036018
        /*00b8*/ 	.short	0x0100
        /*00ba*/ 	.byte	0x08
	.zero		1


	//   ....[7]....
        /*00bc*/ 	.word	0x000002e0
        /*00c0*/ 	.word	0x000000ff
        /*00c4*/ 	.word	0x00036060
        /*00c8*/ 	.short	0x0100
        /*00ca*/ 	.byte	0x08
	.zero		1


	//   ....[8]....
        /*00cc*/ 	.word	0x000002f0
        /*00d0*/ 	.word	0x000000ff
        /*00d4*/ 	.word	0x00036020
        /*00d8*/ 	.short	0x0100
        /*00da*/ 	.byte	0x08
	.zero		1


	//   ....[9]....
        /*00dc*/ 	.word	0x00000300
        /*00e0*/ 	.word	0x000000ff
        /*00e4*/ 	.word	0x00036068
        /*00e8*/ 	.short	0x0100
        /*00ea*/ 	.byte	0x08
	.zero		1


	//   ....[10]....
        /*00ec*/ 	.word	0x00000310
        /*00f0*/ 	.word	0x000000ff
        /*00f4*/ 	.word	0x00036028
        /*00f8*/ 	.short	0x0100
        /*00fa*/ 	.byte	0x08
	.zero		1


	//   ....[11]....
        /*00fc*/ 	.word	0x00000320
        /*0100*/ 	.word	0x000000ff
        /*0104*/ 	.word	0x00036070
        /*0108*/ 	.short	0x0100
        /*010a*/ 	.byte	0x08
	.zero		1


	//   ....[12]....
        /*010c*/ 	.word	0x00000330
        /*0110*/ 	.word	0x000000ff
        /*0114*/ 	.word	0x00036030
        /*0118*/ 	.short	0x0100
        /*011a*/ 	.byte	0x08
	.zero		1


	//   ....[13]....
        /*011c*/ 	.word	0x00000340
        /*0120*/ 	.word	0x000000ff
        /*0124*/ 	.word	0x00036078
        /*0128*/ 	.short	0x0100
        /*012a*/ 	.byte	0x08
	.zero		1


	//   ....[14]....
        /*012c*/ 	.word	0x00000350
        /*0130*/ 	.word	0x000000ff
        /*0134*/ 	.word	0x00036038
        /*0138*/ 	.short	0x0100
        /*013a*/ 	.byte	0x08
	.zero		1


	//   ....[15]....
        /*013c*/ 	.word	0x00000360
        /*0140*/ 	.word	0x000000ff
        /*0144*/ 	.word	0x00036080
        /*0148*/ 	.short	0x0100
        /*014a*/ 	.byte	0x08
	.zero		1


	//   ....[16]....
        /*014c*/ 	.word	0x00000370
        /*0150*/ 	.word	0x000000ff
        /*0154*/ 	.word	0x00036040
        /*0158*/ 	.short	0x0100
        /*015a*/ 	.byte	0x08
	.zero		1


	//   ....[17]....
        /*015c*/ 	.word	0x00000380
        /*0160*/ 	.word	0x000000ff
        /*0164*/ 	.word	0x00036088
        /*0168*/ 	.short	0x0100
        /*016a*/ 	.byte	0x08
	.zero		1


	//   ....[18]....
        /*016c*/ 	.word	0x00000a50
        /*0170*/ 	.word	0x00000006
        /*0174*/ 	.word	0x00036000
        /*0178*/ 	.short	0x010a
        /*017a*/ 	.byte	0x3f
	.zero		1


	//   ....[19]....
        /*017c*/ 	.word	0x00000df0
        /*0180*/ 	.word	0x00000008
        /*0184*/ 	.word	0x00036000
        /*0188*/ 	.short	0x010a
        /*018a*/ 	.byte	0x3f
	.zero		1


	//   ....[20]....
        /*018c*/ 	.word	0x00001010
        /*0190*/ 	.word	0x000000ff
        /*0194*/ 	.word	0x00000000
        /*0198*/ 	.short	0x0101
        /*019a*/ 	.byte	0x06
	.zero		1


	//   ....[21]....
        /*019c*/ 	.word	0x00001210
        /*01a0*/ 	.word	0x00000006
        /*01a4*/ 	.word	0x00000000
        /*01a8*/ 	.short	0x0101
        /*01aa*/ 	.byte	0x3f
	.zero		1


	//   ....[22]....
        /*01ac*/ 	.word	0x00005da0
        /*01b0*/ 	.word	0x00000012
        /*01b4*/ 	.word	0x00036048
        /*01b8*/ 	.short	0x010a
        /*01ba*/ 	.byte	0x3f
	.zero		1


	//   ....[23]....
        /*01bc*/ 	.word	0x000064c0
        /*01c0*/ 	.word	0x00000002
        /*01c4*/ 	.word	0x00000000
        /*01c8*/ 	.short	0x010a
        /*01ca*/ 	.byte	0x3f
	.zero		1


	//   ....[24]....
        /*01cc*/ 	.word	0x00006570
        /*01d0*/ 	.word	0x00000000
        /*01d4*/ 	.word	0x00000000
        /*01d8*/ 	.short	0x010a
        /*01da*/ 	.byte	0x3f
	.zero		1


	//   ....[25]....
        /*01dc*/ 	.word	0x00006620
        /*01e0*/ 	.word	0x00000000
        /*01e4*/ 	.word	0x00000000
        /*01e8*/ 	.short	0x010a
        /*01ea*/ 	.byte	0x3f
	.zero		1


	//   ....[26]....
        /*01ec*/ 	.word	0x000066d0
        /*01f0*/ 	.word	0x00000000
        /*01f4*/ 	.word	0x00000000
        /*01f8*/ 	.short	0x010a
        /*01fa*/ 	.byte	0x3f
	.zero		1


	//   ....[27]....
        /*01fc*/ 	.word	0x00006780
        /*0200*/ 	.word	0x00000000
        /*0204*/ 	.word	0x00000000
        /*0208*/ 	.short	0x010a
        /*020a*/ 	.byte	0x3f
	.zero		1


	//   ....[28]....
        /*020c*/ 	.word	0x00006830
        /*0210*/ 	.word	0x00000000
        /*0214*/ 	.word	0x00000000
        /*0218*/ 	.short	0x010a
        /*021a*/ 	.byte	0x3f
	.zero		1


	//   ....[29]....
        /*021c*/ 	.word	0x000068e0
        /*0220*/ 	.word	0x00000000
        /*0224*/ 	.word	0x00000000
        /*0228*/ 	.short	0x010a
        /*022a*/ 	.byte	0x3f
	.zero		1


	//   ....[30]....
        /*022c*/ 	.word	0x00006990
        /*0230*/ 	.word	0x00000000
        /*0234*/ 	.word	0x00000000
        /*0238*/ 	.short	0x010a
        /*023a*/ 	.byte	0x3f
	.zero		1


	//   ....[31]....
        /*023c*/ 	.word	0x00006a40
        /*0240*/ 	.word	0x00000004
        /*0244*/ 	.word	0x00000000
        /*0248*/ 	.short	0x010a
        /*024a*/ 	.byte	0x3f
	.zero		1


	//----- nvinfo : EIATTR_NUM_MBARRIERS
	.align		4
.L_26:
        /*024c*/ 	.byte	0x03, 0x38
        /*024e*/ 	.short	0x0012


	//----- nvinfo : EIATTR_EXIT_INSTR_OFFSETS
	.align		4
        /*0250*/ 	.byte	0x04, 0x1c
        /*0252*/ 	.short	(.L_28 - .L_27)


	//   ....[0]....
.L_27:
        /*0254*/ 	.word	0x00000780


	//   ....[1]....
        /*0258*/ 	.word	0x00001360


	//   ....[2]....
        /*025c*/ 	.word	0x000044c0


	//   ....[3]....
        /*0260*/ 	.word	0x000044f0


	//   ....[4]....
        /*0264*/ 	.word	0x00005b60


	//   ....[5]....
        /*0268*/ 	.word	0x00005b90


	//   ....[6]....
        /*026c*/ 	.word	0x00005bb0


	//   ....[7]....
        /*0270*/ 	.word	0x000063b0


	//   ....[8]....
        /*0274*/ 	.word	0x00006a70


	//----- nvinfo : EIATTR_MAX_THREADS
	.align		4
.L_28:
        /*0278*/ 	.byte	0x04, 0x05
        /*027a*/ 	.short	(.L_30 - .L_29)
.L_29:
        /*027c*/ 	.word	0x00000100
        /*0280*/ 	.word	0x00000001
        /*0284*/ 	.word	0x00000001


	//----- nvinfo : EIATTR_CRS_STACK_SIZE
	.align		4
.L_30:
        /*0288*/ 	.byte	0x04, 0x1e
        /*028a*/ 	.short	(.L_32 - .L_31)
.L_31:
        /*028c*/ 	.word	0x00000000


	//----- nvinfo : EIATTR_CBANK_PARAM_SIZE
	.align		4
.L_32:
        /*0290*/ 	.byte	0x03, 0x19
        /*0292*/ 	.short	0x03f0


	//----- nvinfo : EIATTR_PARAM_CBANK
	.align		4
        /*0294*/ 	.byte	0x04, 0x0a
        /*0296*/ 	.short	(.L_34 - .L_33)
	.align		4
.L_33:
        /*0298*/ 	.word	index@(.nv.constant0._ZN7cutlass13device_kernelINS_4conv6kernel13ConvUniversalINS1_16ConvProblemShapeILNS1_8OperatorE1ELi2EEENS1_10collective14CollectiveConvINS1_46MainloopSm90TmaGmmaWarpSpecializedImplicitGemmILS5_1ELi9ELi2EN4cute5tupleIJNSA_1CILi1EEESD_SD_EEENS1_36KernelImplicitTmaWarpSpecializedSm90ELi1EEENSB_IJNSC_ILi64EEENSC_ILi128EEENSB_IJSH_EEEEEENS_6half_tESL_NSA_8TiledMMAINSA_8MMA_AtomIJNSA_4SM904GMMA26MMA_64x128x16_F32F16F16_SSILNSP_5MajorE0ELSR_1ELNSP_7ScaleInE1ELSS_1EEEEEENSA_6LayoutISE_NSB_IJNSC_ILi0EEESW_SW_EEEEENSB_IJNSA_10UnderscoreESZ_SZ_EEEEENS7_6detail26Sm90ImplicitGemmTileTraitsINSA_20SM90_TMA_LOAD_IM2COLENSA_14ComposedLayoutINSA_7SwizzleILi3ELi4ELi3EEENSA_18smem_ptr_flag_bitsILi16EEENSV_INSB_IJNSB_IJNSC_ILi8EEES1A_EEENSB_IJSH_SD_EEENSB_IJSD_NSC_ILi9EEEEEEEEENSB_IJNSB_IJSH_NSC_ILi512EEEEEENSB_IJSD_SW_EEENSB_IJSW_NSC_ILi4096EEEEEEEEEEEEEvEENS13_INSA_13SM90_TMA_LOADENS15_IS17_S19_NSV_INSB_IJNSB_IJSH_NSC_ILi2EEEEEES1B_S1E_EEENSB_IJNSB_IJSD_S1J_EEES1H_NSB_IJSW_NSC_ILi8192EEEEEEEEEEEEEvEEEENS_8epilogue10collective6detail29Sm90TmaWarpSpecializedAdapterINS22_15DefaultEpilogueISL_NSB_IJNSB_IJlllEEESD_SW_EEES27_NS21_6thread17LinearCombinationISL_Li1EffLNS28_9ScaleType4KindE0ELNS_15FloatRoundStyleE2ESL_EENS_4gemm15EpilogueDefaultEEEEEvvEEEEvNT_6ParamsE)
        /*029c*/ 	.short	0x0210
        /*029e*/ 	.short	0x03f0


	//----- nvinfo : EIATTR_SW_WAR
	.align		4
.L_34:
        /*02a0*/ 	.byte	0x04, 0x36
        /*02a2*/ 	.short	(.L_36 - .L_35)
.L_35:
        /*02a4*/ 	.word	0x00000008
.L_36:


//--------------------- .nv.callgraph             --------------------------
	.section	.nv.callgraph,"",@"SHT_CUDA_CALLGRAPH"
	.align	4
	.sectionentsize	8
	.align		4
        /*0000*/ 	.word	0x00000000
	.align		4
        /*0004*/ 	.word	0xffffffff
	.align		4
        /*0008*/ 	.word	0x00000000
	.align		4
        /*000c*/ 	.word	0xfffffffe
	.align		4
        /*0010*/ 	.word	0x00000000
	.align		4
        /*0014*/ 	.word	0xfffffffd
	.align		4
        /*0018*/ 	.word	0x00000000
	.align		4
        /*001c*/ 	.word	0xfffffffc


//--------------------- .nv.constant4             --------------------------
	.section	.nv.constant4,"a",@progbits
	.align	8
	.align		8
.nv.constant4:
        /*0000*/ 	.dword	_ZN39_INTERNAL_06f909c5_4_k_cu_8c87389d_36904cuda3std3__45__cpo5beginE
	.align		8
        /*0008*/ 	.dword	_ZN39_INTERNAL_06f909c5_4_k_cu_8c87389d_36904cuda3std3__45__cpo3endE
	.align		8
        /*0010*/ 	.dword	_ZN39_INTERNAL_06f909c5_4_k_cu_8c87389d_36904cuda3std3__45__cpo6cbeginE
	.align		8
        /*0018*/ 	.dword	_ZN39_INTERNAL_06f909c5_4_k_cu_8c87389d_36904cuda3std3__45__cpo4cendE
	.align		8
        /*0020*/ 	.dword	_ZN39_INTERNAL_06f909c5_4_k_cu_8c87389d_36904cuda3std3__441_GLOBAL__N__06f909c5_4_k_cu_8c87389d_36906ignoreE
	.align		8
        /*0028*/ 	.dword	_ZN39_INTERNAL_06f909c5_4_k_cu_8c87389d_36904cuda3std3__419piecewise_constructE
	.align		8
        /*0030*/ 	.dword	_ZN39_INTERNAL_06f909c5_4_k_cu_8c87389d_36904cuda3std3__48in_placeE
	.align		8
        /*0038*/ 	.dword	_ZN39_INTERNAL_06f909c5_4_k_cu_8c87389d_36904cuda3std6ranges3__45__cpo4swapE
	.align		8
        /*0040*/ 	.dword	_ZN39_INTERNAL_06f909c5_4_k_cu_8c87389d_36904cuda3std6ranges3__45__cpo9iter_moveE
	.align		8
        /*0048*/ 	.dword	_ZN39_INTERNAL_06f909c5_4_k_cu_8c87389d_36904cute7productE
	.align		8
        /*0050*/ 	.dword	_ZN39_INTERNAL_06f909c5_4_k_cu_8c87389d_36904cute1_E


//--------------------- .text._ZN7cutlass13device_kernelINS_4conv6kernel13ConvUniversalINS1_16ConvProblemShapeILNS1_8OperatorE1ELi2EEENS1_10collective14CollectiveConvINS1_46MainloopSm90TmaGmmaWarpSpecializedImplicitGemmILS5_1ELi9ELi2EN4cute5tupleIJNSA_1CILi1EEESD_SD_EEENS1_36KernelImplicitTmaWarpSpecializedSm90ELi1EEENSB_IJNSC_ILi64EEENSC_ILi128EEENSB_IJSH_EEEEEENS_6half_tESL_NSA_8TiledMMAINSA_8MMA_AtomIJNSA_4SM904GMMA26MMA_64x128x16_F32F16F16_SSILNSP_5MajorE0ELSR_1ELNSP_7ScaleInE1ELSS_1EEEEEENSA_6LayoutISE_NSB_IJNSC_ILi0EEESW_SW_EEEEENSB_IJNSA_10UnderscoreESZ_SZ_EEEEENS7_6detail26Sm90ImplicitGemmTileTraitsINSA_20SM90_TMA_LOAD_IM2COLENSA_14ComposedLayoutINSA_7SwizzleILi3ELi4ELi3EEENSA_18smem_ptr_flag_bitsILi16EEENSV_INSB_IJNSB_IJNSC_ILi8EEES1A_EEENSB_IJSH_SD_EEENSB_IJSD_NSC_ILi9EEEEEEEEENSB_IJNSB_IJSH_NSC_ILi512EEEEEENSB_IJSD_SW_EEENSB_IJSW_NSC_ILi4096EEEEEEEEEEEEEvEENS13_INSA_13SM90_TMA_LOADENS15_IS17_S19_NSV_INSB_IJNSB_IJSH_NSC_ILi2EEEEEES1B_S1E_EEENSB_IJNSB_IJSD_S1J_EEES1H_NSB_IJSW_NSC_ILi8192EEEEEEEEEEEEEvEEEENS_8epilogue10collective6detail29Sm90TmaWarpSpecializedAdapterINS22_15DefaultEpilogueISL_NSB_IJNSB_IJlllEEESD_SW_EEES27_NS21_6thread17LinearCombinationISL_Li1EffLNS28_9ScaleType4KindE0ELNS_15FloatRoundStyleE2ESL_EENS_4gemm15EpilogueDefaultEEEEEvvEEEEvNT_6ParamsE --------------------------
	.section	.text._ZN7cutlass13device_kernelINS_4conv6kernel13ConvUniversalINS1_16ConvProblemShapeILNS1_8OperatorE1ELi2EEENS1_10collective14CollectiveConvINS1_46MainloopSm90TmaGmmaWarpSpecializedImplicitGemmILS5_1ELi9ELi2EN4cute5tupleIJNSA_1CILi1EEESD_SD_EEENS1_36KernelImplicitTmaWarpSpecializedSm90ELi1EEENSB_IJNSC_ILi64EEENSC_ILi128EEENSB_IJSH_EEEEEENS_6half_tESL_NSA_8TiledMMAINSA_8MMA_AtomIJNSA_4SM904GMMA26MMA_64x128x16_F32F16F16_SSILNSP_5MajorE0ELSR_1ELNSP_7ScaleInE1ELSS_1EEEEEENSA_6LayoutISE_NSB_IJNSC_ILi0EEESW_SW_EEEEENSB_IJNSA_10UnderscoreESZ_SZ_EEEEENS7_6detail26Sm90ImplicitGemmTileTraitsINSA_20SM90_TMA_LOAD_IM2COLENSA_14ComposedLayoutINSA_7SwizzleILi3ELi4ELi3EEENSA_18smem_ptr_flag_bitsILi16EEENSV_INSB_IJNSB_IJNSC_ILi8EEES1A_EEENSB_IJSH_SD_EEENSB_IJSD_NSC_ILi9EEEEEEEEENSB_IJNSB_IJSH_NSC_ILi512EEEEEENSB_IJSD_SW_EEENSB_IJSW_NSC_ILi4096EEEEEEEEEEEEEvEENS13_INSA_13SM90_TMA_LOADENS15_IS17_S19_NSV_INSB_IJNSB_IJSH_NSC_ILi2EEEEEES1B_S1E_EEENSB_IJNSB_IJSD_S1J_EEES1H_NSB_IJSW_NSC_ILi8192EEEEEEEEEEEEEvEEEENS_8epilogue10collective6detail29Sm90TmaWarpSpecializedAdapterINS22_15DefaultEpilogueISL_NSB_IJNSB_IJlllEEESD_SW_EEES27_NS21_6thread17LinearCombinationISL_Li1EffLNS28_9ScaleType4KindE0ELNS_15FloatRoundStyleE2ESL_EENS_4gemm15EpilogueDefaultEEEEEvvEEEEvNT_6ParamsE,"ax",@progbits
	.align	128
.text._ZN7cutlass13device_kernelINS_4conv6kernel13ConvUniversalINS1_16ConvProblemShapeILNS1_8OperatorE1ELi2EEENS1_10collective14CollectiveConvINS1_46MainloopSm90TmaGmmaWarpSpecializedImplicitGemmILS5_1ELi9ELi2EN4cute5tupleIJNSA_1CILi1EEESD_SD_EEENS1_36KernelImplicitTmaWarpSpecializedSm90ELi1EEENSB_IJNSC_ILi64EEENSC_ILi128EEENSB_IJSH_EEEEEENS_6half_tESL_NSA_8TiledMMAINSA_8MMA_AtomIJNSA_4SM904GMMA26MMA_64x128x16_F32F16F16_SSILNSP_5MajorE0ELSR_1ELNSP_7ScaleInE1ELSS_1EEEEEENSA_6LayoutISE_NSB_IJNSC_ILi0EEESW_SW_EEEEENSB_IJNSA_10UnderscoreESZ_SZ_EEEEENS7_6detail26Sm90ImplicitGemmTileTraitsINSA_20SM90_TMA_LOAD_IM2COLENSA_14ComposedLayoutINSA_7SwizzleILi3ELi4ELi3EEENSA_18smem_ptr_flag_bitsILi16EEENSV_INSB_IJNSB_IJNSC_ILi8EEES1A_EEENSB_IJSH_SD_EEENSB_IJSD_NSC_ILi9EEEEEEEEENSB_IJNSB_IJSH_NSC_ILi512EEEEEENSB_IJSD_SW_EEENSB_IJSW_NSC_ILi4096EEEEEEEEEEEEEvEENS13_INSA_13SM90_TMA_LOADENS15_IS17_S19_NSV_INSB_IJNSB_IJSH_NSC_ILi2EEEEEES1B_S1E_EEENSB_IJNSB_IJSD_S1J_EEES1H_NSB_IJSW_NSC_ILi8192EEEEEEEEEEEEEvEEEENS_8epilogue10collective6detail29Sm90TmaWarpSpecializedAdapterINS22_15DefaultEpilogueISL_NSB_IJNSB_IJlllEEESD_SW_EEES27_NS21_6thread17LinearCombinationISL_Li1EffLNS28_9ScaleType4KindE0ELNS_15FloatRoundStyleE2ESL_EENS_4gemm15EpilogueDefaultEEEEEvvEEEEvNT_6ParamsE:
        .type           _ZN7cutlass13device_kernelINS_4conv6kernel13ConvUniversalINS1_16ConvProblemShapeILNS1_8OperatorE1ELi2EEENS1_10collective14CollectiveConvINS1_46MainloopSm90TmaGmmaWarpSpecializedImplicitGemmILS5_1ELi9ELi2EN4cute5tupleIJNSA_1CILi1EEESD_SD_EEENS1_36KernelImplicitTmaWarpSpecializedSm90ELi1EEENSB_IJNSC_ILi64EEENSC_ILi128EEENSB_IJSH_EEEEEENS_6half_tESL_NSA_8TiledMMAINSA_8MMA_AtomIJNSA_4SM904GMMA26MMA_64x128x16_F32F16F16_SSILNSP_5MajorE0ELSR_1ELNSP_7ScaleInE1ELSS_1EEEEEENSA_6LayoutISE_NSB_IJNSC_ILi0EEESW_SW_EEEEENSB_IJNSA_10UnderscoreESZ_SZ_EEEEENS7_6detail26Sm90ImplicitGemmTileTraitsINSA_20SM90_TMA_LOAD_IM2COLENSA_14ComposedLayoutINSA_7SwizzleILi3ELi4ELi3EEENSA_18smem_ptr_flag_bitsILi16EEENSV_INSB_IJNSB_IJNSC_ILi8EEES1A_EEENSB_IJSH_SD_EEENSB_IJSD_NSC_ILi9EEEEEEEEENSB_IJNSB_IJSH_NSC_ILi512EEEEEENSB_IJSD_SW_EEENSB_IJSW_NSC_ILi4096EEEEEEEEEEEEEvEENS13_INSA_13SM90_TMA_LOADENS15_IS17_S19_NSV_INSB_IJNSB_IJSH_NSC_ILi2EEEEEES1B_S1E_EEENSB_IJNSB_IJSD_S1J_EEES1H_NSB_IJSW_NSC_ILi8192EEEEEEEEEEEEEvEEEENS_8epilogue10collective6detail29Sm90TmaWarpSpecializedAdapterINS22_15DefaultEpilogueISL_NSB_IJNSB_IJlllEEESD_SW_EEES27_NS21_6thread17LinearCombinationISL_Li1EffLNS28_9ScaleType4KindE0ELNS_15FloatRoundStyleE2ESL_EENS_4gemm15EpilogueDefaultEEEEEvvEEEEvNT_6ParamsE,@function
        .size           _ZN7cutlass13device_kernelINS_4conv6kernel13ConvUniversalINS1_16ConvProblemShapeILNS1_8OperatorE1ELi2EEENS1_10collective14CollectiveConvINS1_46MainloopSm90TmaGmmaWarpSpecializedImplicitGemmILS5_1ELi9ELi2EN4cute5tupleIJNSA_1CILi1EEESD_SD_EEENS1_36KernelImplicitTmaWarpSpecializedSm90ELi1EEENSB_IJNSC_ILi64EEENSC_ILi128EEENSB_IJSH_EEEEEENS_6half_tESL_NSA_8TiledMMAINSA_8MMA_AtomIJNSA_4SM904GMMA26MMA_64x128x16_F32F16F16_SSILNSP_5MajorE0ELSR_1ELNSP_7ScaleInE1ELSS_1EEEEEENSA_6LayoutISE_NSB_IJNSC_ILi0EEESW_SW_EEEEENSB_IJNSA_10UnderscoreESZ_SZ_EEEEENS7_6detail26Sm90ImplicitGemmTileTraitsINSA_20SM90_TMA_LOAD_IM2COLENSA_14ComposedLayoutINSA_7SwizzleILi3ELi4ELi3EEENSA_18smem_ptr_flag_bitsILi16EEENSV_INSB_IJNSB_IJNSC_ILi8EEES1A_EEENSB_IJSH_SD_EEENSB_IJSD_NSC_ILi9EEEEEEEEENSB_IJNSB_IJSH_NSC_ILi512EEEEEENSB_IJSD_SW_EEENSB_IJSW_NSC_ILi4096EEEEEEEEEEEEEvEENS13_INSA_13SM90_TMA_LOADENS15_IS17_S19_NSV_INSB_IJNSB_IJSH_NSC_ILi2EEEEEES1B_S1E_EEENSB_IJNSB_IJSD_S1J_EEES1H_NSB_IJSW_NSC_ILi8192EEEEEEEEEEEEEvEEEENS_8epilogue10collective6detail29Sm90TmaWarpSpecializedAdapterINS22_15DefaultEpilogueISL_NSB_IJNSB_IJlllEEESD_SW_EEES27_NS21_6thread17LinearCombinationISL_Li1EffLNS28_9ScaleType4KindE0ELNS_15FloatRoundStyleE2ESL_EENS_4gemm15EpilogueDefaultEEEEEvvEEEEvNT_6ParamsE,(.L_x_163 - _ZN7cutlass13device_kernelINS_4conv6kernel13ConvUniversalINS1_16ConvProblemShapeILNS1_8OperatorE1ELi2EEENS1_10collective14CollectiveConvINS1_46MainloopSm90TmaGmmaWarpSpecializedImplicitGemmILS5_1ELi9ELi2EN4cute5tupleIJNSA_1CILi1EEESD_SD_EEENS1_36KernelImplicitTmaWarpSpecializedSm90ELi1EEENSB_IJNSC_ILi64EEENSC_ILi128EEENSB_IJSH_EEEEEENS_6half_tESL_NSA_8TiledMMAINSA_8MMA_AtomIJNSA_4SM904GMMA26MMA_64x128x16_F32F16F16_SSILNSP_5MajorE0ELSR_1ELNSP_7ScaleInE1ELSS_1EEEEEENSA_6LayoutISE_NSB_IJNSC_ILi0EEESW_SW_EEEEENSB_IJNSA_10UnderscoreESZ_SZ_EEEEENS7_6detail26Sm90ImplicitGemmTileTraitsINSA_20SM90_TMA_LOAD_IM2COLENSA_14ComposedLayoutINSA_7SwizzleILi3ELi4ELi3EEENSA_18smem_ptr_flag_bitsILi16EEENSV_INSB_IJNSB_IJNSC_ILi8EEES1A_EEENSB_IJSH_SD_EEENSB_IJSD_NSC_ILi9EEEEEEEEENSB_IJNSB_IJSH_NSC_ILi512EEEEEENSB_IJSD_SW_EEENSB_IJSW_NSC_ILi4096EEEEEEEEEEEEEvEENS13_INSA_13SM90_TMA_LOADENS15_IS17_S19_NSV_INSB_IJNSB_IJSH_NSC_ILi2EEEEEES1B_S1E_EEENSB_IJNSB_IJSD_S1J_EEES1H_NSB_IJSW_NSC_ILi8192EEEEEEEEEEEEEvEEEENS_8epilogue10collective6detail29Sm90TmaWarpSpecializedAdapterINS22_15DefaultEpilogueISL_NSB_IJNSB_IJlllEEESD_SW_EEES27_NS21_6thread17LinearCombinationISL_Li1EffLNS28_9ScaleType4KindE0ELNS_15FloatRoundStyleE2ESL_EENS_4gemm15EpilogueDefaultEEEEEvvEEEEvNT_6ParamsE)
        .other          _ZN7cutlass13device_kernelINS_4conv6kernel13ConvUniversalINS1_16ConvProblemShapeILNS1_8OperatorE1ELi2EEENS1_10collective14CollectiveConvINS1_46MainloopSm90TmaGmmaWarpSpecializedImplicitGemmILS5_1ELi9ELi2EN4cute5tupleIJNSA_1CILi1EEESD_SD_EEENS1_36KernelImplicitTmaWarpSpecializedSm90ELi1EEENSB_IJNSC_ILi64EEENSC_ILi128EEENSB_IJSH_EEEEEENS_6half_tESL_NSA_8TiledMMAINSA_8MMA_AtomIJNSA_4SM904GMMA26MMA_64x128x16_F32F16F16_SSILNSP_5MajorE0ELSR_1ELNSP_7ScaleInE1ELSS_1EEEEEENSA_6LayoutISE_NSB_IJNSC_ILi0EEESW_SW_EEEEENSB_IJNSA_10UnderscoreESZ_SZ_EEEEENS7_6detail26Sm90ImplicitGemmTileTraitsINSA_20SM90_TMA_LOAD_IM2COLENSA_14ComposedLayoutINSA_7SwizzleILi3ELi4ELi3EEENSA_18smem_ptr_flag_bitsILi16EEENSV_INSB_IJNSB_IJNSC_ILi8EEES1A_EEENSB_IJSH_SD_EEENSB_IJSD_NSC_ILi9EEEEEEEEENSB_IJNSB_IJSH_NSC_ILi512EEEEEENSB_IJSD_SW_EEENSB_IJSW_NSC_ILi4096EEEEEEEEEEEEEvEENS13_INSA_13SM90_TMA_LOADENS15_IS17_S19_NSV_INSB_IJNSB_IJSH_NSC_ILi2EEEEEES1B_S1E_EEENSB_IJNSB_IJSD_S1J_EEES1H_NSB_IJSW_NSC_ILi8192EEEEEEEEEEEEEvEEEENS_8epilogue10collective6detail29Sm90TmaWarpSpecializedAdapterINS22_15DefaultEpilogueISL_NSB_IJNSB_IJlllEEESD_SW_EEES27_NS21_6thread17LinearCombinationISL_Li1EffLNS28_9ScaleType4KindE0ELNS_15FloatRoundStyleE2ESL_EENS_4gemm15EpilogueDefaultEEEEEvvEEEEvNT_6ParamsE,@"STO_CUDA_ENTRY STV_DEFAULT"
_ZN7cutlass13device_kernelINS_4conv6kernel13ConvUniversalINS1_16ConvProblemShapeILNS1_8OperatorE1ELi2EEENS1_10collective14CollectiveConvINS1_46MainloopSm90TmaGmmaWarpSpecializedImplicitGemmILS5_1ELi9ELi2EN4cute5tupleIJNSA_1CILi1EEESD_SD_EEENS1_36KernelImplicitTmaWarpSpecializedSm90ELi1EEENSB_IJNSC_ILi64EEENSC_ILi128EEENSB_IJSH_EEEEEENS_6half_tESL_NSA_8TiledMMAINSA_8MMA_AtomIJNSA_4SM904GMMA26MMA_64x128x16_F32F16F16_SSILNSP_5MajorE0ELSR_1ELNSP_7ScaleInE1ELSS_1EEEEEENSA_6LayoutISE_NSB_IJNSC_ILi0EEESW_SW_EEEEENSB_IJNSA_10UnderscoreESZ_SZ_EEEEENS7_6detail26Sm90ImplicitGemmTileTraitsINSA_20SM90_TMA_LOAD_IM2COLENSA_14ComposedLayoutINSA_7SwizzleILi3ELi4ELi3EEENSA_18smem_ptr_flag_bitsILi16EEENSV_INSB_IJNSB_IJNSC_ILi8EEES1A_EEENSB_IJSH_SD_EEENSB_IJSD_NSC_ILi9EEEEEEEEENSB_IJNSB_IJSH_NSC_ILi512EEEEEENSB_IJSD_SW_EEENSB_IJSW_NSC_ILi4096EEEEEEEEEEEEEvEENS13_INSA_13SM90_TMA_LOADENS15_IS17_S19_NSV_INSB_IJNSB_IJSH_NSC_ILi2EEEEEES1B_S1E_EEENSB_IJNSB_IJSD_S1J_EEES1H_NSB_IJSW_NSC_ILi8192EEEEEEEEEEEEEvEEEENS_8epilogue10collective6detail29Sm90TmaWarpSpecializedAdapterINS22_15DefaultEpilogueISL_NSB_IJNSB_IJlllEEESD_SW_EEES27_NS21_6thread17LinearCombinationISL_Li1EffLNS28_9ScaleType4KindE0ELNS_15FloatRoundStyleE2ESL_EENS_4gemm15EpilogueDefaultEEEEEvvEEEEvNT_6ParamsE:
[----:B------:R-:W-:Y:S01]  /*0000*/  LDC R1, c[0x0][0x28] ;  /* 0x00000a00ff017b82 */ /* 0x000fe20000000800 */
[----:B------:R-:W0:Y:S01]  /*0010*/  S2R R8, SR_TID.X ;  /* 0x0000000000087919 */ /* 0x000e220000002100 */
[----:B------:R-:W-:Y:S01]  /*0020*/  ELECT P0, URZ, PT ;  /* 0x00000000003f782f */ /* 0x000fe20003800000 */
[----:B------:R-:W-:Y:S01]  /*0030*/  BSSY B0, `(.L_x_0) ;  /* 0x000000f000007945 */ /* 0x000fe20003800000 */
[--C-:B0-----:R-:W-:Y:S02]  /*0040*/  SHF.R.U32.HI R0, RZ, 0x5, R8.reuse ;  /* 0x00000005ff007819 */ /* 0x101fe40000011608 */
[----:B------:R-:W-:-:S03]  /*0050*/  SHF.R.U32.HI R3, RZ, 0x7, R8 ;  /* 0x00000007ff037819 */ /* 0x000fc60000011608 */
[----:B------:R-:W0:Y:S04]  /*0060*/  SHFL.IDX PT, R2, R0, RZ, 0x1f ;  /* 0x00001fff00027589 */ /* 0x000e2800000e0000 */
[----:B------:R1:W2:Y:S01]  /*0070*/  SHFL.IDX PT, R7, R3, RZ, 0x1f ;  /* 0x00001fff03077589 */ /* 0x0002a200000e0000 */
[----:B0-----:R-:W-:-:S13]  /*0080*/  ISETP.NE.OR P0, PT, R2, RZ, !P0 ;  /* 0x000000ff0200720c */ /* 0x001fda0004705670 */
[----:B-12---:R-:W-:Y:S05]  /*0090*/  @P0 BRA `(.L_x_1) ;  /* 0x0000000000200947 */ /* 0x006fea0003800000 */
[----:B------:R-:W-:Y:S02]  /*00a0*/  ULDC.64 UR4, c[0x0][0x198] ;  /* 0x0000660000047ab9 */ /* 0x000fe40000000a00 */
[----:B------:R-:W-:Y:S02]  /*00b0*/  UIADD3 UR6, UP0, UR4, 0xf0, URZ ;  /* 0x000000f004067890 */ /* 0x000fe4000ff1e03f */
[----:B------:R-:W-:Y:S02]  /*00c0*/  UIADD3 UR4, UP1, UR4, 0x1f0, URZ ;  /* 0x000001f004047890 */ /* 0x000fe4000ff3e03f */
[----:B------:R-:W-:Y:S02]  /*00d0*/  UIADD3.X UR7, URZ, UR5, URZ, UP0, !UPT ;  /* 0x000000053f077290 */ /* 0x000fe400087fe43f */
[----:B------:R-:W-:-:S07]  /*00e0*/  UIADD3.X UR5, URZ, UR5, URZ, UP1, !UPT ;  /* 0x000000053f057290 */ /* 0x000fce0008ffe43f */
[----:B------:R0:W-:Y:S02]  /*00f0*/  UTMACCTL.PF [UR6] ;  /* 0x00000000060079b9 */ /* 0x0001e40008040000 */
[----:B------:R0:W-:Y:S02]  /*0100*/  UTMACCTL.PF [UR4] ;  /* 0x00000000040079b9 */ /* 0x0001e40008040000 */
[----:B0-----:R-:W-:Y:S01]  /*0110*/  NOP ;  /* 0x0000000000007918 */ /* 0x001fe20000000000 */
.L_x_1:
[----:B------:R-:W-:Y:S05]  /*0120*/  BSYNC B0 ;  /* 0x0000000000007941 */ /* 0x000fea0003800000 */
.L_x_0:
[----:B------:R-:W0:Y:S01]  /*0130*/  SHFL.IDX PT, R0, R0, RZ, 0x1f ;  /* 0x00001fff00007589 */ /* 0x000e2200000e0000 */
[----:B------:R-:W-:-:S04]  /*0140*/  SHF.R.S32.HI R3, RZ, 0x1f, R2 ;  /* 0x0000001fff037819 */ /* 0x000fc80000011402 */
[----:B------:R-:W-:Y:S02]  /*0150*/  LEA.HI R3, R3, R2, RZ, 0x2 ;  /* 0x0000000203037211 */ /* 0x000fe400078f10ff */
[----:B0-----:R-:W-:-:S13]  /*0160*/  ISETP.NE.AND P0, PT, R0, RZ, PT ;  /* 0x000000ff0000720c */ /* 0x001fda0003f05270 */
[----:B------:R-:W-:Y:S05]  /*0170*/  @P0 BRA `(.L_x_2) ;  /* 0x00000000008c0947 */ /* 0x000fea0003800000 */
[----:B------:R-:W-:Y:S01]  /*0180*/  ELECT P0, URZ, PT ;  /* 0x00000000003f782f */ /* 0x000fe20003800000 */
[----:B------:R-:W-:-:S12]  /*0190*/  BSSY B0, `(.L_x_2) ;  /* 0x0000021000007945 */ /* 0x000fd80003800000 */
[----:B------:R-:W-:Y:S05]  /*01a0*/  @!P0 BRA `(.L_x_3) ;  /* 0x00000000007c8947 */ /* 0x000fea0003800000 */
[----:B------:R-:W0:Y:S01]  /*01b0*/  S2UR UR8, SR_CgaCtaId ;  /* 0x00000000000879c3 */ /* 0x000e220000008800 */
[----:B------:R-:W-:Y:S01]  /*01c0*/  UMOV UR4, 0x400 ;  /* 0x0000040000047882 */ /* 0x000fe20000000000 */
[----:B------:R-:W-:Y:S01]  /*01d0*/  UMOV UR5, 0x1 ;  /* 0x0000000100057882 */ /* 0x000fe20000000000 */
[----:B------:R-:W-:Y:S02]  /*01e0*/  UMOV UR6, 0x80 ;  /* 0x0000008000067882 */ /* 0x000fe40000000000 */
[----:B------:R-:W-:-:S04]  /*01f0*/  UIADD3 UR6, -UR6, 0x100000, URZ ;  /* 0x0010000006067890 */ /* 0x000fc8000fffe13f */
[----:B------:R-:W-:Y:S02]  /*0200*/  USHF.L.U32 UR7, UR6, 0xb, URZ ;  /* 0x0000000b06077899 */ /* 0x000fe4000800063f */
[----:B------:R-:W-:Y:S02]  /*0210*/  USHF.L.U32 UR6, UR6, 0x1, URZ ;  /* 0x0000000106067899 */ /* 0x000fe4000800063f */
[----:B0-----:R-:W-:Y:S02]  /*0220*/  ULEA UR8, UR8, UR4, 0x18 ;  /* 0x0000000408087291 */ /* 0x001fe4000f8ec03f */
[----:B------:R-:W-:-:S04]  /*0230*/  UIADD3 UR4, -UR5, 0x100000, URZ ;  /* 0x0010000005047890 */ /* 0x000fc8000fffe13f */
[----:B------:R-:W-:Y:S02]  /*0240*/  USHF.L.U32 UR5, UR4, 0xb, URZ ;  /* 0x0000000b04057899 */ /* 0x000fe4000800063f */
[----:B------:R-:W-:Y:S01]  /*0250*/  USHF.L.U32 UR4, UR4, 0x1, URZ ;  /* 0x0000000104047899 */ /* 0x000fe2000800063f */
[----:B------:R-:W0:Y:S11]  /*0260*/  FENCE.VIEW.ASYNC.S ;  /* 0x00000000000073c6 */ /* 0x000e360000000000 */
[----:B0-----:R0:W1:Y:S01]  /*0270*/  SYNCS.EXCH.64 URZ, [UR8+0x36000], UR4 ;  /* 0x03600004083f75b2 */ /* 0x0010620008000100 */
[----:B------:R0:W2:Y:S01]  /*0280*/  SYNCS.EXCH.64 URZ, [UR8+0x36048], UR6 ;  /* 0x03604806083f75b2 */ /* 0x0000a20008000100 */
[----:B------:R0:W3:Y:S01]  /*0290*/  SYNCS.EXCH.64 URZ, [UR8+0x36008], UR4 ;  /* 0x03600804083f75b2 */ /* 0x0000e20008000100 */
[----:B------:R0:W4:Y:S01]  /*02a0*/  SYNCS.EXCH.64 URZ, [UR8+0x36050], UR6 ;  /* 0x03605006083f75b2 */ /* 0x0001220008000100 */
[----:B------:R0:W0:Y:S01]  /*02b0*/  SYNCS.EXCH.64 URZ, [UR8+0x36010], UR4 ;  /* 0x03601004083f75b2 */ /* 0x0000220008000100 */
        /* <DEDUP_REMOVED lines=13> */
[----:B------:R-:W-:Y:S01]  /*0390*/  NOP ;  /* 0x0000000000007918 */ /* 0x000fe20000000000 */
.L_x_3:
[----:B0-----:R-:W-:Y:S05]  /*03a0*/  BSYNC B0 ;  /* 0x0000000000007941 */ /* 0x001fea0003800000 */
.L_x_2:
[----:B------:R-:W-:Y:S01]  /*03b0*/  ULDC.64 UR4, c[0x0][0x598] ;  /* 0x0001660000047ab9 */ /* 0x000fe20000000a00 */
[----:B------:R-:W-:Y:S01]  /*03c0*/  LOP3.LUT R3, R3, 0xfffffffc, RZ, 0xc0, !PT ;  /* 0xfffffffc03037812 */ /* 0x000fe200078ec0ff */
[----:B------:R-:W-:Y:S01]  /*03d0*/  NOP ;  /* 0x0000000000007918 */ /* 0x000fe20000000000 */
[----:B------:R-:W-:Y:S01]  /*03e0*/  ISETP.NE.U32.AND P0, PT, RZ, UR4, PT ;  /* 0x00000004ff007c0c */ /* 0x000fe2000bf05070 */
[----:B------:R-:W-:Y:S01]  /*03f0*/  NOP ;  /* 0x0000000000007918 */ /* 0x000fe20000000000 */
[----:B-1234-:R-:W-:Y:S01]  /*0400*/  BAR.SYNC.DEFER_BLOCKING 0x0 ;  /* 0x0000000000007b1d */ /* 0x01efe20000010000 */
[----:B------:R-:W-:Y:S01]  /*0410*/  IMAD.IADD R6, R2, 0x1, -R3 ;  /* 0x0000000102067824 */ /* 0x000fe200078e0a03 */
[----:B------:R-:W-:Y:S02]  /*0420*/  ISETP.NE.AND.EX P0, PT, RZ, UR5, PT, P0 ;  /* 0x00000005ff007c0c */ /* 0x000fe4000bf05300 */
[C---:B------:R-:W-:Y:S02]  /*0430*/  ISETP.NE.AND P2, PT, R7.reuse, 0x1, PT ;  /* 0x000000010700780c */ /* 0x040fe40003f45270 */
[----:B------:R-:W-:Y:S01]  /*0440*/  LOP3.LUT P1, RZ, R7, R6, RZ, 0xfc, !PT ;  /* 0x0000000607ff7212 */ /* 0x000fe2000782fcff */
[----:B------:R-:W-:-:S03]  /*0450*/  ULDC.64 UR12, c[0x0][0x208] ;  /* 0x00008200000c7ab9 */ /* 0x000fc60000000a00 */
[----:B------:R-:W-:-:S04]  /*0460*/  SEL R2, RZ, 0x1, P1 ;  /* 0x00000001ff027807 */ /* 0x000fc80000800000 */
[----:B------:R-:W-:Y:S01]  /*0470*/  SEL R2, R2, 0x2, P2 ;  /* 0x0000000202027807 */ /* 0x000fe20001000000 */
[----:B------:R-:W-:Y:S06]  /*0480*/  @!P0 BRA `(.L_x_4) ;  /* 0x00000000001c8947 */ /* 0x000fec0003800000 */
[----:B------:R-:W0:Y:S02]  /*0490*/  LDC.64 R4, c[0x0][0x598] ;  /* 0x00016600ff047b82 */ /* 0x000e240000000a00 */
[----:B0-----:R-:W2:Y:S02]  /*04a0*/  LDG.E.64 R4, desc[UR12][R4.64] ;  /* 0x0000000c04047981 */ /* 0x001ea4000c1e1b00 */
[----:B--2---:R-:W-:-:S04]  /*04b0*/  ISETP.NE.U32.AND P0, PT, R4, RZ, PT ;  /* 0x000000ff0400720c */ /* 0x004fc80003f05070 */
[----:B------:R-:W-:-:S13]  /*04c0*/  ISETP.NE.AND.EX P0, PT, R5, RZ, PT, P0 ;  /* 0x000000ff0500720c */ /* 0x000fda0003f05300 */
[----:B------:R-:W-:Y:S05]  /*04d0*/  @!P0 BRA `(.L_x_4) ;  /* 0x0000000000088947 */ /* 0x000fea0003800000 */
[----:B------:R2:W5:Y:S01]  /*04e0*/  LD.E R0, desc[UR12][R4.64] ;  /* 0x0000000c04007980 */ /* 0x000562000c101900 */
[----:B------:R-:W-:Y:S05]  /*04f0*/  BRA `(.L_x_5) ;  /* 0x0000000000207947 */ /* 0x000fea0003800000 */
.L_x_4:
[----:B------:R-:W-:Y:S02]  /*0500*/  ULDC.64 UR4, c[0x0][0x588] ;  /* 0x0001620000047ab9 */ /* 0x000fe40000000a00 */
[----:B------:R-:W-:-:S04]  /*0510*/  ISETP.NE.U32.AND P0, PT, RZ, UR4, PT ;  /* 0x00000004ff007c0c */ /* 0x000fc8000bf05070 */
[----:B------:R-:W-:-:S13]  /*0520*/  ISETP.NE.AND.EX P0, PT, RZ, UR5, PT, P0 ;  /* 0x00000005ff007c0c */ /* 0x000fda000bf05300 */
[----:B------:R-:W-:Y:S05]  /*0530*/  @!P0 BRA `(.L_x_6) ;  /* 0x00000000000c8947 */ /* 0x000fea0003800000 */
[----:B------:R-:W0:Y:S02]  /*0540*/  LDC.64 R4, c[0x0][0x588] ;  /* 0x00016200ff047b82 */ /* 0x000e240000000a00 */
[----:B0-----:R0:W5:Y:S01]  /*0550*/  LDG.E R0, desc[UR12][R4.64] ;  /* 0x0000000c04007981 */ /* 0x001162000c1e1900 */
[----:B------:R-:W-:Y:S05]  /*0560*/  BRA `(.L_x_5) ;  /* 0x0000000000047947 */ /* 0x000fea0003800000 */
.L_x_6:
[----:B------:R-:W1:Y:S02]  /*0570*/  LDC R0, c[0x0][0x580] ;  /* 0x00016000ff007b82 */ /* 0x000e640000000800 */
.L_x_5:
[----:B------:R-:W-:Y:S02]  /*0580*/  ULDC.64 UR4, c[0x0][0x5a0] ;  /* 0x0001680000047ab9 */ /* 0x000fe40000000a00 */
[----:B------:R-:W-:-:S04]  /*0590*/  ISETP.NE.U32.AND P0, PT, RZ, UR4, PT ;  /* 0x00000004ff007c0c */ /* 0x000fc8000bf05070 */
[----:B------:R-:W-:-:S13]  /*05a0*/  ISETP.NE.AND.EX P0, PT, RZ, UR5, PT, P0 ;  /* 0x00000005ff007c0c */ /* 0x000fda000bf05300 */
[----:B------:R-:W-:Y:S05]  /*05b0*/  @!P0 BRA `(.L_x_7) ;  /* 0x00000000001c8947 */ /* 0x000fea0003800000 */
[----:B0-2---:R-:W0:Y:S02]  /*05c0*/  LDC.64 R4, c[0x0][0x5a0] ;  /* 0x00016800ff047b82 */ /* 0x005e240000000a00 */
[----:B0-----:R-:W2:Y:S02]  /*05d0*/  LDG.E.64 R4, desc[UR12][R4.64] ;  /* 0x0000000c04047981 */ /* 0x001ea4000c1e1b00 */
[----:B--2---:R-:W-:-:S04]  /*05e0*/  ISETP.NE.U32.AND P0, PT, R4, RZ, PT ;  /* 0x000000ff0400720c */ /* 0x004fc80003f05070 */
[----:B------:R-:W-:-:S13]  /*05f0*/  ISETP.NE.AND.EX P0, PT, R5, RZ, PT, P0 ;  /* 0x000000ff0500720c */ /* 0x000fda0003f05300 */
[----:B------:R-:W-:Y:S05]  /*0600*/  @!P0 BRA `(.L_x_7) ;  /* 0x0000000000088947 */ /* 0x000fea0003800000 */
[----:B------:R0:W5:Y:S01]  /*0610*/  LD.E R3, desc[UR12][R4.64] ;  /* 0x0000000c04037980 */ /* 0x000162000c101900 */
[----:B------:R-:W-:Y:S05]  /*0620*/  BRA `(.L_x_8) ;  /* 0x0000000000207947 */ /* 0x000fea0003800000 */
.L_x_7:
[----:B------:R-:W-:Y:S02]  /*0630*/  ULDC.64 UR4, c[0x0][0x590] ;  /* 0x0001640000047ab9 */ /* 0x000fe40000000a00 */
[----:B------:R-:W-:-:S04]  /*0640*/  ISETP.NE.U32.AND P0, PT, RZ, UR4, PT ;  /* 0x00000004ff007c0c */ /* 0x000fc8000bf05070 */
[----:B------:R-:W-:-:S13]  /*0650*/  ISETP.NE.AND.EX P0, PT, RZ, UR5, PT, P0 ;  /* 0x00000005ff007c0c */ /* 0x000fda000bf05300 */
[----:B------:R-:W-:Y:S05]  /*0660*/  @!P0 BRA `(.L_x_9) ;  /* 0x00000000000c8947 */ /* 0x000fea0003800000 */
[----:B0-2---:R-:W0:Y:S02]  /*0670*/  LDC.64 R4, c[0x0][0x590] ;  /* 0x00016400ff047b82 */ /* 0x005e240000000a00 */
[----:B0-----:R4:W5:Y:S01]  /*0680*/  LDG.E R3, desc[UR12][R4.64] ;  /* 0x0000000c04037981 */ /* 0x001962000c1e1900 */
[----:B------:R-:W-:Y:S05]  /*0690*/  BRA `(.L_x_8) ;  /* 0x0000000000047947 */ /* 0x000fea0003800000 */
.L_x_9:
[----:B------:R-:W3:Y:S02]  /*06a0*/  LDC R3, c[0x0][0x584] ;  /* 0x00016100ff037b82 */ /* 0x000ee40000000800 */
.L_x_8:
[----:B0-2-4-:R-:W0:Y:S01]  /*06b0*/  LDC R4, c[0x0][0x3c4] ;  /* 0x0000f100ff047b82 */ /* 0x015e220000000800 */
[----:B------:R-:W2:Y:S01]  /*06c0*/  S2R R9, SR_CTAID.X ;  /* 0x0000000000097919 */ /* 0x000ea20000002500 */
[----:B------:R-:W-:Y:S01]  /*06d0*/  ISETP.NE.AND P0, PT, R7, RZ, PT ;  /* 0x000000ff0700720c */ /* 0x000fe20003f05270 */
[----:B------:R-:W4:Y:S05]  /*06e0*/  S2R R10, SR_CTAID.Y ;  /* 0x00000000000a7919 */ /* 0x000f2a0000002600 */
[----:B------:R-:W1:Y:S01]  /*06f0*/  LDC.64 R12, c[0x0][0x3c8] ;  /* 0x0000f200ff0c7b82 */ /* 0x000e620000000a00 */
[----:B0-----:R-:W-:-:S05]  /*0700*/  VIADD R4, R4, 0x3f ;  /* 0x0000003f04047836 */ /* 0x001fca0000000000 */
[----:B------:R-:W-:-:S04]  /*0710*/  SHF.R.S32.HI R5, RZ, 0x1f, R4 ;  /* 0x0000001fff057819 */ /* 0x000fc80000011404 */
[----:B------:R-:W-:-:S04]  /*0720*/  LEA.HI R5, R5, R4, RZ, 0x6 ;  /* 0x0000000405057211 */ /* 0x000fc800078f30ff */
[----:B------:R-:W-:-:S05]  /*0730*/  SHF.R.S32.HI R5, RZ, 0x6, R5 ;  /* 0x00000006ff057819 */ /* 0x000fca0000011405 */
[----:B-1----:R-:W-:-:S04]  /*0740*/  IMAD R4, R5, R12, RZ ;  /* 0x0000000c05047224 */ /* 0x002fc800078e02ff */
[----:B------:R-:W-:Y:S01]  /*0750*/  IMAD R4, R4, R13, RZ ;  /* 0x0000000d04047224 */ /* 0x000fe200078e02ff */
[----:B--2-4-:R-:W-:Y:S06]  /*0760*/  @!P0 BRA `(.L_x_10) ;  /* 0x00000054000c8947 */ /* 0x014fec0003800000 */
[----:B------:R-:W-:-:S13]  /*0770*/  ISETP.NE.AND P0, PT, R7, 0x1, PT ;  /* 0x000000010700780c */ /* 0x000fda0003f05270 */
[----:B------:R-:W-:Y:S05]  /*0780*/  @P0 EXIT ;  /* 0x000000000000094d */ /* 0x000fea0003800000 */
[----:B------:R-:W-:Y:S01]  /*0790*/  ISETP.GE.AND P0, PT, R4, 0x1, PT ;  /* 0x000000010400780c */ /* 0x000fe20003f06270 */
[----:B------:R-:W-:Y:S01]  /*07a0*/  UMOV UR4, URZ ;  /* 0x0000003f00047c82 */ /* 0x000fe20008000000 */
[----:B------:R-:W-:Y:S02]  /*07b0*/  CS2R R86, SRZ ;  /* 0x0000000000567805 */ /* 0x000fe4000001ff00 */
[----:B------:R-:W-:Y:S02]  /*07c0*/  CS2R R24, SRZ ;  /* 0x0000000000187805 */ /* 0x000fe4000001ff00 */
[----:B------:R-:W-:Y:S02]  /*07d0*/  CS2R R26, SRZ ;  /* 0x00000000001a7805 */ /* 0x000fe4000001ff00 */
[----:B------:R-:W-:Y:S02]  /*07e0*/  CS2R R28, SRZ ;  /* 0x00000000001c7805 */ /* 0x000fe4000001ff00 */
[----:B------:R-:W-:-:S02]  /*07f0*/  CS2R R30, SRZ ;  /* 0x00000000001e7805 */ /* 0x000fc4000001ff00 */
[----:B------:R-:W-:Y:S02]  /*0800*/  CS2R R32, SRZ ;  /* 0x0000000000207805 */ /* 0x000fe4000001ff00 */
        /* <DEDUP_REMOVED lines=25> */
[----:B------:R-:W-:Y:S01]  /*09a0*/  CS2R R84, SRZ ;  /* 0x0000000000547805 */ /* 0x000fe2000001ff00 */
[----:B------:R-:W-:Y:S06]  /*09b0*/  @!P0 BRA `(.L_x_11) ;  /* 0x0000000000a88947 */ /* 0x000fec0003800000 */
[----:B------:R-:W-:-:S04]  /*09c0*/  LOP3.LUT R5, R2, 0x1, RZ, 0xfc, !PT ;  /* 0x0000000102057812 */ /* 0x000fc800078efcff */
[----:B------:R-:W-:-:S13]  /*09d0*/  ISETP.NE.AND P0, PT, R5, 0x3, PT ;  /* 0x000000030500780c */ /* 0x000fda0003f05270 */
[----:B------:R-:W-:Y:S05]  /*09e0*/  @!P0 BRA `(.L_x_12) ;  /* 0x0000000000048947 */ /* 0x000fea0003800000 */
[----:B------:R-:W-:Y:S01]  /*09f0*/  BPT.TRAP 0x1 ;  /* 0x000000040000795c */ /* 0x000fe20000300000 */
.L_x_12:
[----:B------:R-:W0:Y:S01]  /*0a00*/  S2UR UR5, SR_CgaCtaId ;  /* 0x00000000000579c3 */ /* 0x000e220000008800 */
[----:B------:R-:W-:Y:S01]  /*0a10*/  SHF.L.U32 R5, RZ, 0x1f, RZ ;  /* 0x0000001fff057819 */ /* 0x000fe200000006ff */
[----:B------:R-:W-:Y:S02]  /*0a20*/  UMOV UR4, 0x400 ;  /* 0x0000040000047882 */ /* 0x000fe40000000000 */
[----:B0-----:R-:W-:-:S12]  /*0a30*/  ULEA UR4, UR5, UR4, 0x18 ;  /* 0x0000000405047291 */ /* 0x001fd8000f8ec03f */
.L_x_13:
[----:B0-----:R-:W-:-:S04]  /*0a40*/  IMAD.U32 R6, RZ, RZ, UR4 ;  /* 0x00000004ff067e24 */ /* 0x001fc8000f8e00ff */
[----:B------:R0:W1:Y:S03]  /*0a50*/  SYNCS.PHASECHK.TRANS64.TRYWAIT P0, [R6+URZ+0x36000], R5 ;  /* 0x03600005060075a7 */ /* 0x000066000800017f */
[----:B-1----:R-:W-:Y:S05]  /*0a60*/  @!P0 NANOSLEEP.SYNCS 0x989680 ;  /* 0x009896800000895d */ /* 0x002fea0003900000 */
[----:B------:R-:W1:Y:S02]  /*0a70*/  @!P0 SYNCS.PHASECHK.TRANS64 P0, [R6+URZ+0x36000], R5 ;  /* 0x03600005060085a7 */ /* 0x000e64000800007f */
[----:B-1----:R-:W-:Y:S05]  /*0a80*/  @!P0 BRA `(.L_x_13) ;  /* 0xfffffffc00ec8947 */ /* 0x002fea000383ffff */
[----:B------:R-:W-:Y:S01]  /*0a90*/  UIADD3 UR5, UR4, 0x12000, URZ ;  /* 0x0001200004057890 */ /* 0x000fe2000fffe03f */
[----:B------:R-:W-:Y:S01]  /*0aa0*/  WARPGROUP.ARRIVE ;  /* 0x00000000000079c5 */ /* 0x000fe20000000000 */
[----:B------:R-:W-:Y:S02]  /*0ab0*/  USHF.R.U32.HI UR4, URZ, 0x4, UR4 ;  /* 0x000000043f047899 */ /* 0x000fe40008011604 */
[----:B------:R-:W-:Y:S02]  /*0ac0*/  USHF.R.U32.HI UR5, URZ, 0x4, UR5 ;  /* 0x000000043f057899 */ /* 0x000fe40008011605 */
[----:B------:R-:W-:Y:S02]  /*0ad0*/  ULOP3.LUT UR4, UR4, 0x3fff, URZ, 0xc0, !UPT ;  /* 0x00003fff04047892 */ /* 0x000fe4000f8ec03f */
[----:B------:R-:W-:Y:S02]  /*0ae0*/  ULOP3.LUT UR5, UR5, 0x3fff, URZ, 0xc0, !UPT ;  /* 0x00003fff05057892 */ /* 0x000fe4000f8ec03f */
[----:B------:R-:W-:-:S02]  /*0af0*/  ULOP3.LUT UR9, UR4, 0x10000, URZ, 0xfc, !UPT ;  /* 0x0001000004097892 */ /* 0x000fc4000f8efc3f */
[----:B------:R-:W-:Y:S01]  /*0b00*/  ULOP3.LUT UR8, UR5, 0x2000000, URZ, 0xfc, !UPT ;  /* 0x0200000005087892 */ /* 0x000fe2000f8efc3f */
[----:B------:R-:W-:Y:S02]  /*0b10*/  UMOV UR7, 0x40000040 ;  /* 0x4000004000077882 */ /* 0x000fe40000000000 */
[----:B------:R-:W-:Y:S02]  /*0b20*/  UMOV UR5, 0x40000040 ;  /* 0x4000004000057882 */ /* 0x000fe40000000000 */
[----:B------:R-:W-:Y:S02]  /*0b30*/  UMOV UR4, UR9 ;  /* 0x0000000900047c82 */ /* 0x000fe40008000000 */
[----:B------:R-:W-:Y:S02]  /*0b40*/  UMOV UR6, UR8 ;  /* 0x0000000800067c82 */ /* 0x000fe40008000000 */
[----:B------:R-:W-:Y:S01]  /*0b50*/  HGMMA.64x128x16.F32 R24, gdesc[UR4].tnspB, RZ, !UPT ;  /* 0x41e00000041879f0 */ /* 0x000fe2000c7008ff */
[----:B------:R-:W-:-:S02]  /*0b60*/  UIADD3 UR4, UR9, 0x2, URZ ;  /* 0x0000000209047890 */ /* 0x000fc4000fffe03f */
[----:B------:R-:W-:Y:S01]  /*0b70*/  UIADD3 UR6, UR8, 0x80, URZ ;  /* 0x0000008008067890 */ /* 0x000fe2000fffe03f */
[----:B------:R-:W-:Y:S01]  /*0b80*/  UMOV UR5, 0x40000040 ;  /* 0x4000004000057882 */ /* 0x000fe20000000000 */
[----:B------:R-:W-:-:S07]  /*0b90*/  UMOV UR7, 0x40000040 ;  /* 0x4000004000077882 */ /* 0x000fce0000000000 */
[----:B------:R-:W-:Y:S01]  /*0ba0*/  HGMMA.64x128x16.F32 R24, gdesc[UR4].tnspB, R24 ;  /* 0x41e00000041879f0 */ /* 0x000fe20008700818 */
[----:B------:R-:W-:Y:S02]  /*0bb0*/  UIADD3 UR4, UR9, 0x4, URZ ;  /* 0x0000000409047890 */ /* 0x000fe4000fffe03f */
        /* <DEDUP_REMOVED lines=8> */
[----:B------:R-:W-:Y:S01]  /*0c40*/  HGMMA.64x128x16.F32 R24, gdesc[UR4].tnspB, R24, gsb0 ;  /* 0x41e00000041879f0 */ /* 0x000fe20008000818 */
[----:B------:R-:W-:-:S05]  /*0c50*/  UMOV UR4, 0x1 ;  /* 0x0000000100047882 */ /* 0x000fca0000000000 */
.L_x_11:
[----:B0-----:R-:W-:-:S05]  /*0c60*/  VIMNMX R5, R4, 0x1, PT ;  /* 0x0000000104057848 */ /* 0x001fca0003fe0100 */
[----:B------:R-:W-:-:S05]  /*0c70*/  IMAD.IADD R6, R4, 0x1, -R5 ;  /* 0x0000000104067824 */ /* 0x000fca00078e0a05 */
[----:B------:R-:W-:-:S13]  /*0c80*/  ISETP.GE.AND P0, PT, R6, 0x1, PT ;  /* 0x000000010600780c */ /* 0x000fda0003f06270 */
[----:B------:R-:W-:Y:S05]  /*0c90*/  @!P0 BRA `(.L_x_14) ;  /* 0x0000000400188947 */ /* 0x000fea0003800000 */
[----:B------:R-:W0:Y:S01]  /*0ca0*/  S2UR UR6, SR_CgaCtaId ;  /* 0x00000000000679c3 */ /* 0x000e220000008800 */
[----:B------:R-:W-:Y:S01]  /*0cb0*/  UMOV UR5, 0x400 ;  /* 0x0000040000057882 */ /* 0x000fe20000000000 */
[----:B------:R-:W-:Y:S01]  /*0cc0*/  LOP3.LUT R10, R2, 0x1, RZ, 0xfc, !PT ;  /* 0x00000001020a7812 */ /* 0x000fe200078efcff */
[----:B------:R-:W-:Y:S01]  /*0cd0*/  IMAD.MOV.U32 R9, RZ, RZ, RZ ;  /* 0x000000ffff097224 */ /* 0x000fe200078e00ff */
[----:B------:R-:W-:Y:S01]  /*0ce0*/  UISETP.NE.U32.AND UP0, UPT, UR4, URZ, UPT ;  /* 0x0000003f0400728c */ /* 0x000fe2000bf05070 */
[----:B------:R-:W-:Y:S01]  /*0cf0*/  IMAD.MOV.U32 R5, RZ, RZ, R6 ;  /* 0x000000ffff057224 */ /* 0x000fe200078e0006 */
[----:B0-----:R-:W-:-:S04]  /*0d00*/  ULEA UR14, UR6, UR5, 0x18 ;  /* 0x00000005060e7291 */ /* 0x001fc8000f8ec03f */
[----:B------:R-:W-:Y:S02]  /*0d10*/  UIADD3 UR6, UR14, 0x12000, URZ ;  /* 0x000120000e067890 */ /* 0x000fe4000fffe03f */
[----:B------:R-:W-:Y:S02]  /*0d20*/  USHF.R.U32.HI UR5, URZ, 0x4, UR14 ;  /* 0x000000043f057899 */ /* 0x000fe4000801160e */
[----:B------:R-:W-:Y:S02]  /*0d30*/  USHF.R.U32.HI UR6, URZ, 0x4, UR6 ;  /* 0x000000043f067899 */ /* 0x000fe40008011606 */
[----:B------:R-:W-:Y:S02]  /*0d40*/  ULOP3.LUT UR5, UR5, 0x3fff, URZ, 0xc0, !UPT ;  /* 0x00003fff05057892 */ /* 0x000fe4000f8ec03f */
[----:B------:R-:W-:Y:S02]  /*0d50*/  ULOP3.LUT UR6, UR6, 0x3fff, URZ, 0xc0, !UPT ;  /* 0x00003fff06067892 */ /* 0x000fe4000f8ec03f */
[----:B------:R-:W-:-:S02]  /*0d60*/  ULOP3.LUT UR15, UR5, 0x10000, URZ, 0xfc, !UPT ;  /* 0x00010000050f7892 */ /* 0x000fc4000f8efc3f */
[----:B------:R-:W-:Y:S01]  /*0d70*/  ULOP3.LUT UR16, UR6, 0x2000000, URZ, 0xfc, !UPT ;  /* 0x0200000006107892 */ /* 0x000fe2000f8efc3f */
[----:B------:R-:W-:-:S11]  /*0d80*/  UMOV UR5, URZ ;  /* 0x0000003f00057c82 */ /* 0x000fd60008000000 */
.L_x_19:
[----:B------:R-:W-:-:S13]  /*0d90*/  ISETP.NE.AND P1, PT, R10, 0x3, PT ;  /* 0x000000030a00780c */ /* 0x000fda0003f25270 */
[----:B0-----:R-:W-:Y:S05]  /*0da0*/  @!P1 BRA `(.L_x_15) ;  /* 0x0000000000049947 */ /* 0x001fea0003800000 */
[----:B------:R-:W-:Y:S01]  /*0db0*/  BPT.TRAP 0x1 ;  /* 0x000000040000795c */ /* 0x000fe20000300000 */
.L_x_15:
[----:B------:R-:W-:Y:S01]  /*0dc0*/  SHF.L.U32 R7, R9, 0x1f, RZ ;  /* 0x0000001f09077819 */ /* 0x000fe200000006ff */
[----:B------:R-:W-:-:S12]  /*0dd0*/  ULEA UR6, UR4, UR14, 0x3 ;  /* 0x0000000e04067291 */ /* 0x000fd8000f8e183f */
.L_x_16:
[----:B0-----:R-:W-:-:S04]  /*0de0*/  IMAD.U32 R8, RZ, RZ, UR6 ;  /* 0x00000006ff087e24 */ /* 0x001fc8000f8e00ff */
[----:B------:R0:W1:Y:S03]  /*0df0*/  SYNCS.PHASECHK.TRANS64.TRYWAIT P0, [R8+URZ+0x36000], R7 ;  /* 0x03600007080075a7 */ /* 0x000066000800017f */
[----:B-1----:R-:W-:Y:S05]  /*0e00*/  @!P0 NANOSLEEP.SYNCS 0x989680 ;  /* 0x009896800000895d */ /* 0x002fea0003900000 */
[----:B------:R-:W1:Y:S02]  /*0e10*/  @!P0 SYNCS.PHASECHK.TRANS64 P0, [R8+URZ+0x36000], R7 ;  /* 0x03600007080085a7 */ /* 0x000e64000800007f */
[----:B-1----:R-:W-:Y:S05]  /*0e20*/  @!P0 BRA `(.L_x_16) ;  /* 0xfffffffc00ec8947 */ /* 0x002fea000383ffff */
[----:B------:R-:W-:Y:S01]  /*0e30*/  ULEA UR6, UR4, UR15, 0x9 ;  /* 0x0000000f04067291 */ /* 0x000fe2000f8e483f */
[----:B------:R-:W-:Y:S01]  /*0e40*/  WARPGROUP.ARRIVE ;  /* 0x00000000000079c5 */ /* 0x000fe20000000000 */
[----:B------:R-:W-:Y:S01]  /*0e50*/  ULEA UR7, UR4, UR16, 0xa ;  /* 0x0000001004077291 */ /* 0x000fe2000f8e503f */
[----:B------:R-:W-:Y:S01]  /*0e60*/  UMOV UR9, 0x40000040 ;  /* 0x4000004000097882 */ /* 0x000fe20000000000 */
[----:B------:R-:W-:-:S03]  /*0e70*/  UMOV UR11, 0x40000040 ;  /* 0x40000040000b7882 */ /* 0x000fc60000000000 */
[----:B------:R-:W-:Y:S02]  /*0e80*/  UMOV UR8, UR6 ;  /* 0x0000000600087c82 */ /* 0x000fe40008000000 */
[----:B------:R-:W-:Y:S02]  /*0e90*/  UMOV UR10, UR7 ;  /* 0x00000007000a7c82 */ /* 0x000fe40008000000 */
[----:B------:R-:W-:Y:S01]  /*0ea0*/  HGMMA.64x128x16.F32 R24, gdesc[UR8].tnspB, R24, UP0 ;  /* 0x41e00000081879f0 */ /* 0x000fe2000bf00818 */
        /* <DEDUP_REMOVED lines=14> */
[----:B------:R-:W-:Y:S03]  /*0f90*/  HGMMA.64x128x16.F32 R24, gdesc[UR8].tnspB, R24, gsb0 ;  /* 0x41e00000081879f0 */ /* 0x000fe60008000818 */
[----:B------:R-:W-:Y:S02]  /*0fa0*/  WARPGROUP.DEPBAR.LE gsb0, 0x1 ;  /* 0x00008000000079c5 */ /* 0x000fe40000010100 */
[----:B------:R-:W-:Y:S05]  /*0fb0*/  @!P1 BRA `(.L_x_17) ;  /* 0x0000000000049947 */ /* 0x000fea0003800000 */
[----:B------:R-:W-:Y:S01]  /*0fc0*/  BPT.TRAP 0x1 ;  /* 0x000000040000795c */ /* 0x000fe20000300000 */
.L_x_17:
[----:B------:R-:W-:Y:S01]  /*0fd0*/  ULEA UR6, UR5, UR14, 0x3 ;  /* 0x0000000e05067291 */ /* 0x000fe2000f8e183f */
[----:B------:R-:W-:-:S03]  /*0fe0*/  ISETP.GT.U32.AND P0, PT, R2, 0x1, PT ;  /* 0x000000010200780c */ /* 0x000fc60003f04070 */
[----:B------:R-:W-:-:S04]  /*0ff0*/  UIADD3 UR6, UR6, 0x36048, URZ ;  /* 0x0003604806067890 */ /* 0x000fc8000fffe03f */
[----:B------:R-:W-:-:S09]  /*1000*/  UPRMT UR6, URZ, 0x654, UR6 ;  /* 0x000006543f067896 */ /* 0x000fd20008000006 */
[----:B------:R-:W-:Y:S01]  /*1010*/  SYNCS.ARRIVE.TRANS64.RED.A1T0 RZ, [UR6], RZ ;  /* 0x000000ffffff79a7 */ /* 0x000fe20008100406 */
[----:B------:R-:W-:Y:S05]  /*1020*/  @P0 BRA `(.L_x_18) ;  /* 0x0000000000040947 */ /* 0x000fea0003800000 */
[----:B------:R-:W-:Y:S01]  /*1030*/  BPT.TRAP 0x1 ;  /* 0x000000040000795c */ /* 0x000fe20000300000 */
.L_x_18:
[----:B------:R-:W-:Y:S01]  /*1040*/  UIADD3 UR4, UR4, 0x1, URZ ;  /* 0x0000000104047890 */ /* 0x000fe2000fffe03f */
[C---:B------:R-:W-:Y:S01]  /*1050*/  ISETP.GT.AND P0, PT, R5.reuse, 0x1, PT ;  /* 0x000000010500780c */ /* 0x040fe20003f04270 */
[----:B------:R-:W-:Y:S01]  /*1060*/  UIADD3 UR5, UR5, 0x1, URZ ;  /* 0x0000000105057890 */ /* 0x000fe2000fffe03f */
[----:B------:R-:W-:Y:S01]  /*1070*/  VIADD R5, R5, 0xffffffff ;  /* 0xffffffff05057836 */ /* 0x000fe20000000000 */
[----:B------:R-:W-:Y:S02]  /*1080*/  UISETP.NE.AND UP0, UPT, UR4, 0x9, UPT ;  /* 0x000000090400788c */ /* 0x000fe4000bf05270 */
[----:B------:R-:W-:Y:S02]  /*1090*/  UISETP.NE.AND UP1, UPT, UR5, 0x9, UPT ;  /* 0x000000090500788c */ /* 0x000fe4000bf25270 */
[----:B------:R-:W-:Y:S02]  /*10a0*/  USEL UR6, URZ, 0x1, UP0 ;  /* 0x000000013f067887 */ /* 0x000fe40008000000 */
[----:B------:R-:W-:-:S02]  /*10b0*/  USEL UR4, UR4, URZ, UP0 ;  /* 0x0000003f04047287 */ /* 0x000fc40008000000 */
[----:B------:R-:W-:Y:S02]  /*10c0*/  USEL UR5, UR5, URZ, UP1 ;  /* 0x0000003f05057287 */ /* 0x000fe40008800000 */
[----:B------:R-:W-:Y:S01]  /*10d0*/  UPLOP3.LUT UP0, UPT, UPT, UPT, UPT, 0x80, 0x0 ;  /* 0x000000000000789c */ /* 0x000fe20003f0f070 */
[----:B------:R-:W-:Y:S01]  /*10e0*/  LOP3.LUT R9, R9, UR6, RZ, 0x3c, !PT ;  /* 0x0000000609097c12 */ /* 0x000fe2000f8e3cff */
[----:B------:R-:W-:Y:S09]  /*10f0*/  @P0 BRA `(.L_x_19) ;  /* 0xfffffffc00240947 */ /* 0x000ff2000383ffff */
.L_x_14:
[----:B------:R-:W-:Y:S01]  /*1100*/  ISETP.GE.AND P0, PT, R4, 0x1, PT ;  /* 0x000000010400780c */ /* 0x000fe20003f06270 */
[----:B------:R-:W-:-:S12]  /*1110*/  WARPGROUP.DEPBAR.LE gsb0, 0x0 ;  /* 0x00008000000079c5 */ /* 0x000fd80000010000 */
[----:B------:R-:W-:Y:S05]  /*1120*/  @!P0 BRA `(.L_x_20) ;  /* 0x0000000000448947 */ /* 0x000fea0003800000 */
[----:B------:R-:W-:-:S04]  /*1130*/  LOP3.LUT R4, R2, 0x1, RZ, 0xfc, !PT ;  /* 0x0000000102047812 */ /* 0x000fc800078efcff */
[----:B------:R-:W-:-:S13]  /*1140*/  ISETP.NE.AND P0, PT, R4, 0x3, PT ;  /* 0x000000030400780c */ /* 0x000fda0003f05270 */
[----:B------:R-:W-:Y:S05]  /*1150*/  @!P0 BRA `(.L_x_21) ;  /* 0x0000000000048947 */ /* 0x000fea0003800000 */
[----:B------:R-:W-:Y:S01]  /*1160*/  BPT.TRAP 0x1 ;  /* 0x000000040000795c */ /* 0x000fe20000300000 */
.L_x_21:
[----:B0-----:R-:W0:Y:S01]  /*1170*/  S2R R7, SR_CgaCtaId ;  /* 0x0000000000077919 */ /* 0x001e220000008800 */
[----:B------:R-:W-:Y:S01]  /*1180*/  IMAD.WIDE.U32 R4, R6, 0x38e38e39, RZ ;  /* 0x38e38e3906047825 */ /* 0x000fe200078e00ff */
[----:B------:R-:W-:Y:S02]  /*1190*/  MOV R4, 0x400 ;  /* 0x0000040000047802 */ /* 0x000fe40000000f00 */
[----:B------:R-:W-:Y:S02]  /*11a0*/  ISETP.GT.U32.AND P0, PT, R2, 0x1, PT ;  /* 0x000000010200780c */ /* 0x000fe40003f04070 */
[----:B------:R-:W-:-:S05]  /*11b0*/  SHF.R.U32.HI R5, RZ, 0x1, R5 ;  /* 0x00000001ff057819 */ /* 0x000fca0000011605 */
[----:B------:R-:W-:Y:S01]  /*11c0*/  IMAD R6, R5, -0x9, R6 ;  /* 0xfffffff705067824 */ /* 0x000fe200078e0206 */
[----:B0-----:R-:W-:-:S05]  /*11d0*/  LEA R7, R7, R4, 0x18 ;  /* 0x0000000407077211 */ /* 0x001fca00078ec0ff */
[----:B------:R-:W-:-:S04]  /*11e0*/  IMAD R6, R6, 0x8, R7 ;  /* 0x0000000806067824 */ /* 0x000fc800078e0207 */
[----:B------:R-:W-:-:S05]  /*11f0*/  VIADD R6, R6, 0x36048 ;  /* 0x0003604806067836 */ /* 0x000fca0000000000 */
[----:B------:R-:W-:-:S04]  /*1200*/  PRMT R6, RZ, 0x654, R6 ;  /* 0x00000654ff067816 */ /* 0x000fc80000000006 */
[----:B------:R1:W-:Y:S01]  /*1210*/  SYNCS.ARRIVE.TRANS64.RED.A1T0 RZ, [R6+URZ], RZ ;  /* 0x000000ff06ff79a7 */ /* 0x0003e2000810043f */
[----:B------:R-:W-:Y:S05]  /*1220*/  @P0 BRA `(.L_x_20) ;  /* 0x0000000000040947 */ /* 0x000fea0003800000 */
[----:B------:R-:W-:Y:S01]  /*1230*/  BPT.TRAP 0x1 ;  /* 0x000000040000795c */ /* 0x000fe20000300000 */
.L_x_20:
[----:B------:R-:W2:Y:S01]  /*1240*/  S2R R5, SR_TID.X ;  /* 0x0000000000057919 */ /* 0x000ea20000002100 */
[----:B------:R-:W-:Y:S01]  /*1250*/  ULDC.64 UR4, c[0x0][0x280] ;  /* 0x0000a00000047ab9 */ /* 0x000fe20000000a00 */
[----:B------:R-:W4:Y:S01]  /*1260*/  S2R R4, SR_CTAID.Y ;  /* 0x0000000000047919 */ /* 0x000f220000002600 */
[----:B------:R-:W0:Y:S01]  /*1270*/  S2R R15, SR_CTAID.X ;  /* 0x00000000000f7919 */ /* 0x000e220000002500 */
[----:B--2---:R-:W-:-:S04]  /*1280*/  SHF.R.S32.HI R2, RZ, 0x1f, R5 ;  /* 0x0000001fff027819 */ /* 0x004fc80000011405 */
[----:B------:R-:W-:Y:S01]  /*1290*/  LEA.HI R2, R2, R5, RZ, 0x7 ;  /* 0x0000000502027211 */ /* 0x000fe200078f38ff */
[----:B----4-:R-:W-:-:S03]  /*12a0*/  IMAD.SHL.U32 R4, R4, 0x80, RZ ;  /* 0x0000008004047824 */ /* 0x010fc600078e00ff */
[----:B------:R-:W-:Y:S01]  /*12b0*/  LOP3.LUT R2, R2, 0xffffff80, RZ, 0xc0, !PT ;  /* 0xffffff8002027812 */ /* 0x000fe200078ec0ff */
[----:B0-----:R-:W-:Y:S01]  /*12c0*/  IMAD.SHL.U32 R8, R15, 0x40, RZ ;  /* 0x000000400f087824 */ /* 0x001fe200078e00ff */
[----:B------:R-:W-:-:S03]  /*12d0*/  ISETP.GE.AND P0, PT, R4, UR5, PT ;  /* 0x0000000504007c0c */ /* 0x000fc6000bf06270 */
[----:B------:R-:W-:Y:S01]  /*12e0*/  IMAD.IADD R2, R5, 0x1, -R2 ;  /* 0x0000000105027824 */ /* 0x000fe200078e0a02 */
[----:B------:R-:W-:-:S04]  /*12f0*/  ISETP.GE.OR P0, PT, R8, UR4, P0 ;  /* 0x0000000408007c0c */ /* 0x000fc80008706670 */
[----:B------:R-:W-:-:S04]  /*1300*/  SHF.R.S32.HI R5, RZ, 0x1f, R2 ;  /* 0x0000001fff057819 */ /* 0x000fc80000011402 */
[----:B-1----:R-:W-:-:S04]  /*1310*/  LEA.HI R6, R5, R2, RZ, 0x2 ;  /* 0x0000000205067211 */ /* 0x002fc800078f10ff */
[--C-:B------:R-:W-:Y:S02]  /*1320*/  SHF.R.S32.HI R10, RZ, 0x2, R6.reuse ;  /* 0x00000002ff0a7819 */ /* 0x100fe40000011406 */
[----:B------:R-:W-:-:S04]  /*1330*/  SHF.R.S32.HI R7, RZ, 0x1f, R6 ;  /* 0x0000001fff077819 */ /* 0x000fc80000011406 */
[----:B------:R-:W-:-:S04]  /*1340*/  LEA.HI R7, R7, R10, RZ, 0x3 ;  /* 0x0000000a07077211 */ /* 0x000fc800078f18ff */
[----:B------:R-:W-:Y:S01]  /*1350*/  LOP3.LUT R11, R7, 0xfffffff8, RZ, 0xc0, !PT ;  /* 0xfffffff8070b7812 */ /* 0x000fe200078ec0ff */
[----:B------:R-:W-:Y:S06]  /*1360*/  @P0 EXIT ;  /* 0x000000000000094d */ /* 0x000fec0003800000 */
[----:B------:R-:W0:Y:S01]  /*1370*/  LDC.64 R16, c[0x0][0x5d0] ;  /* 0x00017400ff107b82 */ /* 0x000e220000000a00 */
[----:B------:R-:W-:Y:S01]  /*1380*/  IMAD.IADD R10, R10, 0x1, -R11 ;  /* 0x000000010a0a7824 */ /* 0x000fe200078e0a0b */
[----:B------:R-:W-:Y:S02]  /*1390*/  LOP3.LUT R7, R6, 0x7ffffffc, RZ, 0xc0, !PT ;  /* 0x7ffffffc06077812 */ /* 0x000fe400078ec0ff */
[----:B------:R-:W-:Y:S02]  /*13a0*/  LEA.HI R5, R5, R2, RZ, 0x5 ;  /* 0x0000000205057211 */ /* 0x000fe400078f28ff */
[----:B------:R-:W-:Y:S01]  /*13b0*/  SHF.R.S32.HI R11, RZ, 0x1f, R10 ;  /* 0x0000001fff0b7819 */ /* 0x000fe2000001140a */
[----:B------:R-:W-:Y:S01]  /*13c0*/  IMAD.IADD R7, R2, 0x1, -R7 ;  /* 0x0000000102077824 */ /* 0x000fe200078e0a07 */
[----:B------:R-:W-:Y:S02]  /*13d0*/  SHF.R.S32.HI R5, RZ, 0x5, R5 ;  /* 0x00000005ff057819 */ /* 0x000fe40000011405 */
[----:B---3-5:R-:W-:Y:S01]  /*13e0*/  FSETP.NEU.AND P1, PT, R3, RZ, PT ;  /* 0x000000ff0300720b */ /* 0x028fe20003f2d000 */
[----:B------:R-:W-:-:S02]  /*13f0*/  IMAD.SHL.U32 R7, R7, 0x2, RZ ;  /* 0x0000000207077824 */ /* 0x000fc400078e00ff */
[----:B------:R-:W-:-:S03]  /*1400*/  IMAD.WIDE R14, R15, 0x40, R10 ;  /* 0x000000400f0e7825 */ /* 0x000fc600078e020a */
[----:B------:R-:W-:Y:S01]  /*1410*/  SHF.R.S32.HI R9, RZ, 0x1f, R7 ;  /* 0x0000001fff097819 */ /* 0x000fe20000011407 */
[C---:B------:R-:W-:Y:S01]  /*1420*/  IMAD R11, R5.reuse, -0x10, -R8 ;  /* 0xfffffff0050b7824 */ /* 0x040fe200078e0a08 */
[C---:B------:R-:W-:Y:S01]  /*1430*/  IADD3 R8, P0, R4.reuse, R7, RZ ;  /* 0x0000000704087210 */ /* 0x040fe20007f1e0ff */
[----:B------:R-:W-:Y:S01]  /*1440*/  IMAD.WIDE R14, R5, 0x10, R14 ;  /* 0x00000010050e7825 */ /* 0x000fe200078e020e */
[----:B------:R-:W-:Y:S02]  /*1450*/  IADD3 R2, -R7, UR5, -R4 ;  /* 0x0000000507027c10 */ /* 0x000fe4000fffe904 */
[----:B------:R-:W-:Y:S01]  /*1460*/  LEA.HI.X.SX32 R9, R4, R9, 0x1, P0 ;  /* 0x0000000904097211 */ /* 0x000fe200000f0eff */
[-C--:B0-----:R-:W-:Y:S01]  /*1470*/  IMAD R4, R15, R16.reuse, RZ ;  /* 0x000000100f047224 */ /* 0x081fe200078e02ff */
[----:B------:R-:W-:Y:S02]  /*1480*/  IADD3 R10, R11, UR4, -R10 ;  /* 0x000000040b0a7c10 */ /* 0x000fe4000fffe80a */
[----:B------:R-:W-:Y:S01]  /*1490*/  ISETP.GT.AND P0, PT, R2, RZ, PT ;  /* 0x000000ff0200720c */ /* 0x000fe20003f04270 */
[----:B------:R-:W-:Y:S01]  /*14a0*/  IMAD.WIDE.U32 R12, R14, R16, R8 ;  /* 0x000000100e0c7225 */ /* 0x000fe200078e0008 */
[----:B------:R-:W-:-:S02]  /*14b0*/  SHF.L.U64.HI R11, R16, 0x3, R17 ;  /* 0x00000003100b7819 */ /* 0x000fc40000010211 */
[----:B------:R-:W-:Y:S01]  /*14c0*/  ISETP.GT.AND P2, PT, R10, RZ, P0 ;  /* 0x000000ff0a00720c */ /* 0x000fe20000744270 */
[----:B------:R-:W-:Y:S02]  /*14d0*/  IMAD R7, R14, R17, R4 ;  /* 0x000000110e077224 */ /* 0x000fe400078e0204 */
[----:B------:R-:W-:Y:S02]  /*14e0*/  IMAD.SHL.U32 R16, R16, 0x8, RZ ;  /* 0x0000000810107824 */ /* 0x000fe400078e00ff */
[----:B------:R-:W-:Y:S01]  /*14f0*/  IMAD.IADD R7, R13, 0x1, R7 ;  /* 0x000000010d077824 */ /* 0x000fe200078e0207 */
[----:B------:R-:W-:Y:S07]  /*1500*/  @!P1 BRA `(.L_x_22) ;  /* 0x0000002c00fc9947 */ /* 0x000fee0003800000 */
[----:B------:R-:W-:Y:S01]  /*1510*/  ULDC.64 UR6, c[0x0][0x5b0] ;  /* 0x00016c0000067ab9 */ /* 0x000fe20000000a00 */
[----:B------:R-:W-:Y:S01]  /*1520*/  ULDC.64 UR8, c[0x0][0x5a8] ;  /* 0x00016a0000087ab9 */ /* 0x000fe20000000a00 */
[----:B------:R-:W-:Y:S01]  /*1530*/  IMAD R13, R15, UR6, RZ ;  /* 0x000000060f0d7c24 */ /* 0x000fe2000f8e02ff */
[----:B------:R-:W-:Y:S01]  /*1540*/  ULDC.64 UR4, c[0x0][0x5c8] ;  /* 0x0001720000047ab9 */ /* 0x000fe20000000a00 */
[----:B------:R-:W-:-:S04]  /*1550*/  IMAD.WIDE.U32 R18, R14, UR6, R8 ;  /* 0x000000060e127c25 */ /* 0x000fc8000f8e0008 */
[----:B------:R-:W-:Y:S01]  /*1560*/  IMAD R13, R14, UR7, R13 ;  /* 0x000000070e0d7c24 */ /* 0x000fe2000f8e020d */
[----:B------:R-:W-:-:S03]  /*1570*/  LEA R4, P1, R18, UR8, 0x1 ;  /* 0x0000000812047c11 */ /* 0x000fc6000f8208ff */
[----:B------:R-:W-:-:S05]  /*1580*/  IMAD.IADD R5, R19, 0x1, R13 ;  /* 0x0000000113057824 */ /* 0x000fca00078e020d */
[----:B------:R-:W-:-:S05]  /*1590*/  LEA.HI.X R5, R18, UR9, R5, 0x1, P1 ;  /* 0x0000000912057c11 */ /* 0x000fca00088f0c05 */
[----:B------:R-:W2:Y:S01]  /*15a0*/  @P2 LDG.E.LTC128B.U16 R17, desc[UR12][R4.64] ;  /* 0x0000000c04112981 */ /* 0x000ea2000c1e1520 */
[----:B------:R-:W-:Y:S01]  /*15b0*/  ISETP.GT.AND P1, PT, R2, 0x1, PT ;  /* 0x000000010200780c */ /* 0x000fe20003f24270 */
[----:B------:R-:W-:Y:S03]  /*15c0*/  BSSY B0, `(.L_x_23) ;  /* 0x000000b000007945 */ /* 0x000fe60003800000 */
[----:B------:R-:W-:Y:S01]  /*15d0*/  ISETP.GT.AND P3, PT, R10, RZ, P1 ;  /* 0x000000ff0a00720c */ /* 0x000fe20000f64270 */
[----:B--2---:R-:W-:-:S05]  /*15e0*/  HADD2.F32 R6, -RZ, R17.H0_H0 ;  /* 0x20000011ff067230 */ /* 0x004fca0000004100 */
[----:B------:R-:W-:Y:S01]  /*15f0*/  FMUL R19, R6, R3 ;  /* 0x0000000306137220 */ /* 0x000fe20000400000 */
[----:B------:R-:W-:-:S03]  /*1600*/  LEA R6, P4, R12, UR4, 0x1 ;  /* 0x000000040c067c11 */ /* 0x000fc6000f8808ff */
[----:B------:R-:W-:Y:S01]  /*1610*/  FFMA R19, R24, R0, R19 ;  /* 0x0000000018137223 */ /* 0x000fe20000000013 */
[----:B------:R-:W-:-:S04]  /*1620*/  LEA.HI.X R7, R12, UR5, R7, 0x1, P4 ;  /* 0x000000050c077c11 */ /* 0x000fc8000a0f0c07 */
[----:B------:R-:W-:-:S05]  /*1630*/  F2FP.F16.F32.PACK_AB R19, RZ, R19 ;  /* 0x00000013ff13723e */ /* 0x000fca00000000ff */
[----:B------:R0:W-:Y:S01]  /*1640*/  @P2 STG.E.U16 desc[UR12][R6.64], R19 ;  /* 0x0000001306002986 */ /* 0x0001e2000c10150c */
[----:B------:R-:W-:Y:S05]  /*1650*/  @!P3 BRA `(.L_x_24) ;  /* 0x000000000004b947 */ /* 0x000fea0003800000 */
[----:B------:R1:W5:Y:S02]  /*1660*/  LDG.E.LTC128B.U16 R17, desc[UR12][R4.64+0x2] ;  /* 0x0000020c04117981 */ /* 0x000364000c1e1520 */
.L_x_24:
[----:B------:R-:W-:Y:S05]  /*1670*/  BSYNC B0 ;  /* 0x0000000000007941 */ /* 0x000fea0003800000 */
.L_x_23:
[----:B------:R-:W-:Y:S01]  /*1680*/  USHF.L.U32 UR5, UR6, 0x3, URZ ;  /* 0x0000000306057899 */ /* 0x000fe2000800063f */
[----:B-----5:R-:W-:Y:S01]  /*1690*/  HADD2.F32 R12, -RZ, R17.H0_H0 ;  /* 0x20000011ff0c7230 */ /* 0x020fe20000004100 */
[----:B------:R-:W-:Y:S01]  /*16a0*/  USHF.L.U64.HI UR4, UR6, 0x3, UR7 ;  /* 0x0000000306047899 */ /* 0x000fe20008010207 */
[----:B------:R-:W-:-:S03]  /*16b0*/  ISETP.GT.AND P0, PT, R10, 0x8, P0 ;  /* 0x000000080a00780c */ /* 0x000fc60000704270 */
[----:B------:R-:W-:Y:S02]  /*16c0*/  IMAD.U32 R18, RZ, RZ, UR5 ;  /* 0x00000005ff127e24 */ /* 0x000fe4000f8e00ff */
[----:B------:R-:W-:Y:S01]  /*16d0*/  FMUL R12, R12, R3 ;  /* 0x000000030c0c7220 */ /* 0x000fe20000400000 */
[----:B0-----:R-:W-:-:S03]  /*16e0*/  IMAD.U32 R19, RZ, RZ, UR4 ;  /* 0x00000004ff137e24 */ /* 0x001fc6000f8e00ff */
[----:B------:R-:W-:Y:S01]  /*16f0*/  FFMA R12, R25, R0, R12 ;  /* 0x00000000190c7223 */ /* 0x000fe2000000000c */
[----:B------:R-:W-:-:S04]  /*1700*/  IMAD.WIDE.U32 R18, R14, UR6, R18 ;  /* 0x000000060e127c25 */ /* 0x000fc8000f8e0012 */
[----:B------:R-:W-:Y:S02]  /*1710*/  F2FP.F16.F32.PACK_AB R12, RZ, R12 ;  /* 0x0000000cff0c723e */ /* 0x000fe400000000ff */
[----:B------:R-:W-:Y:S02]  /*1720*/  IADD3 R14, P2, R8, R18, RZ ;  /* 0x00000012080e7210 */ /* 0x000fe40007f5e0ff */
[----:B------:R-:W-:Y:S02]  /*1730*/  PRMT R15, R12, 0x7610, R15 ;  /* 0x000076100c0f7816 */ /* 0x000fe4000000000f */
[----:B------:R-:W-:Y:S02]  /*1740*/  IADD3.X R9, R9, R13, R19, P2, !PT ;  /* 0x0000000d09097210 */ /* 0x000fe400017fe413 */
[C---:B------:R-:W-:Y:S01]  /*1750*/  LEA R8, P2, R14.reuse, UR8, 0x1 ;  /* 0x000000080e087c11 */ /* 0x040fe2000f8408ff */
[----:B------:R0:W-:Y:S03]  /*1760*/  @P3 STG.E.U16 desc[UR12][R6.64+0x2], R15 ;  /* 0x0000020f06003986 */ /* 0x0001e6000c10150c */
[----:B------:R-:W-:-:S02]  /*1770*/  LEA.HI.X R9, R14, UR9, R9, 0x1, P2 ;  /* 0x000000090e097c11 */ /* 0x000fc400090f0c09 */
[----:B------:R-:W-:-:S06]  /*1780*/  PRMT R14, R17, 0x7610, R14 ;  /* 0x00007610110e7816 */ /* 0x000fcc000000000e */
[----:B------:R-:W2:Y:S01]  /*1790*/  @P0 LDG.E.LTC128B.U16 R14, desc[UR12][R8.64] ;  /* 0x0000000c080e0981 */ /* 0x000ea2000c1e1520 */
[C---:B------:R-:W-:Y:S01]  /*17a0*/  SHF.L.U64.HI R11, R16.reuse, 0x1, R11 ;  /* 0x00000001100b7819 */ /* 0x040fe2000001020b */
[----:B------:R-:W-:Y:S01]  /*17b0*/  BSSY B0, `(.L_x_25) ;  /* 0x000000b000007945 */ /* 0x000fe20003800000 */
[----:B------:R-:W-:Y:S02]  /*17c0*/  LEA R16, P2, R16, R6, 0x1 ;  /* 0x0000000610107211 */ /* 0x000fe400078408ff */
[----:B------:R-:W-:-:S03]  /*17d0*/  ISETP.GT.AND P1, PT, R10, 0x8, P1 ;  /* 0x000000080a00780c */ /* 0x000fc60000f24270 */
[----:B------:R-:W-:Y:S02]  /*17e0*/  IMAD.X R17, R11, 0x1, R7, P2 ;  /* 0x000000010b117824 */ /* 0x000fe400010e0607 */
[----:B--2---:R-:W-:-:S05]  /*17f0*/  HADD2.F32 R12, -RZ, R14.H0_H0 ;  /* 0x2000000eff0c7230 */ /* 0x004fca0000004100 */
[----:B------:R-:W-:-:S04]  /*1800*/  FMUL R13, R12, R3 ;  /* 0x000000030c0d7220 */ /* 0x000fc80000400000 */
[----:B------:R-:W-:-:S05]  /*1810*/  FFMA R13, R26, R0, R13 ;  /* 0x000000001a0d7223 */ /* 0x000fca000000000d */
[----:B------:R-:W-:-:S05]  /*1820*/  F2FP.F16.F32.PACK_AB R13, RZ, R13 ;  /* 0x0000000dff0d723e */ /* 0x000fca00000000ff */
[----:B------:R0:W-:Y:S01]  /*1830*/  @P0 STG.E.U16 desc[UR12][R16.64], R13 ;  /* 0x0000000d10000986 */ /* 0x0001e2000c10150c */
[----:B------:R-:W-:Y:S05]  /*1840*/  @!P1 BRA `(.L_x_26) ;  /* 0x0000000000049947 */ /* 0x000fea0003800000 */
[----:B------:R2:W5:Y:S02]  /*1850*/  LDG.E.LTC128B.U16 R14, desc[UR12][R8.64+0x2] ;  /* 0x0000020c080e7981 */ /* 0x000564000c1e1520 */
.L_x_26:
[----:B------:R-:W-:Y:S05]  /*1860*/  BSYNC B0 ;  /* 0x0000000000007941 */ /* 0x000fea0003800000 */
.L_x_25:
[----:B-----5:R-:W-:Y:S01]  /*1870*/  HADD2.F32 R12, -RZ, R14.H0_H0 ;  /* 0x2000000eff0c7230 */ /* 0x020fe20000004100 */
[----:B------:R-:W-:Y:S01]  /*1880*/  ISETP.GT.AND P0, PT, R2, 0x8, PT ;  /* 0x000000080200780c */ /* 0x000fe20003f04270 */
[----:B0-----:R-:W-:Y:S01]  /*1890*/  @P1 IMAD.MOV.U32 R13, RZ, RZ, R17 ;  /* 0x000000ffff0d1224 */ /* 0x001fe200078e0011 */
[----:B------:R-:W-:Y:S02]  /*18a0*/  BSSY B0, `(.L_x_27) ;  /* 0x000000a000007945 */ /* 0x000fe40003800000 */
[----:B------:R-:W-:Y:S01]  /*18b0*/  FMUL R12, R12, R3 ;  /* 0x000000030c0c7220 */ /* 0x000fe20000400000 */
[----:B------:R-:W-:-:S03]  /*18c0*/  ISETP.GT.AND P2, PT, R10, RZ, P0 ;  /* 0x000000ff0a00720c */ /* 0x000fc60000744270 */
[----:B------:R-:W-:-:S05]  /*18d0*/  FFMA R12, R27, R0, R12 ;  /* 0x000000001b0c7223 */ /* 0x000fca000000000c */
[----:B------:R-:W-:-:S04]  /*18e0*/  F2FP.F16.F32.PACK_AB R12, RZ, R12 ;  /* 0x0000000cff0c723e */ /* 0x000fc800000000ff */
[----:B------:R-:W-:Y:S01]  /*18f0*/  PRMT R11, R12, 0x7610, R11 ;  /* 0x000076100c0b7816 */ /* 0x000fe2000000000b */
[----:B------:R-:W-:-:S05]  /*1900*/  @P1 IMAD.MOV.U32 R12, RZ, RZ, R16 ;  /* 0x000000ffff0c1224 */ /* 0x000fca00078e0010 */
[----:B------:R0:W-:Y:S01]  /*1910*/  @P1 STG.E.U16 desc[UR12][R12.64+0x2], R11 ;  /* 0x0000020b0c001986 */ /* 0x0001e2000c10150c */
[----:B------:R-:W-:Y:S05]  /*1920*/  @!P2 BRA `(.L_x_28) ;  /* 0x000000000004a947 */ /* 0x000fea0003800000 */
[----:B------:R3:W5:Y:S02]  /*1930*/  LDG.E.LTC128B.U16 R14, desc[UR12][R4.64+0x10] ;  /* 0x0000100c040e7981 */ /* 0x000764000c1e1520 */
.L_x_28:
[----:B------:R-:W-:Y:S05]  /*1940*/  BSYNC B0 ;  /* 0x0000000000007941 */ /* 0x000fea0003800000 */
.L_x_27:
[----:B0----5:R-:W-:Y:S01]  /*1950*/  HADD2.F32 R12, -RZ, R14.H0_H0 ;  /* 0x2000000eff0c7230 */ /* 0x021fe20000004100 */
[----:B------:R-:W-:Y:S01]  /*1960*/  ISETP.GT.AND P1, PT, R2, 0x9, PT ;  /* 0x000000090200780c */ /* 0x000fe20003f24270 */
[----:B------:R-:W-:Y:S03]  /*1970*/  BSSY B0, `(.L_x_29) ;  /* 0x0000008000007945 */ /* 0x000fe60003800000 */
[----:B------:R-:W-:Y:S01]  /*1980*/  FMUL R11, R12, R3 ;  /* 0x000000030c0b7220 */ /* 0x000fe20000400000 */
[----:B------:R-:W-:-:S03]  /*1990*/  ISETP.GT.AND P3, PT, R10, RZ, P1 ;  /* 0x000000ff0a00720c */ /* 0x000fc60000f64270 */
[----:B------:R-:W-:-:S05]  /*19a0*/  FFMA R11, R28, R0, R11 ;  /* 0x000000001c0b7223 */ /* 0x000fca000000000b */
[----:B------:R-:W-:-:S05]  /*19b0*/  F2FP.F16.F32.PACK_AB R11, RZ, R11 ;  /* 0x0000000bff0b723e */ /* 0x000fca00000000ff */
[----:B------:R0:W-:Y:S01]  /*19c0*/  @P2 STG.E.U16 desc[UR12][R6.64+0x10], R11 ;  /* 0x0000100b06002986 */ /* 0x0001e2000c10150c */
[----:B------:R-:W-:Y:S05]  /*19d0*/  @!P3 BRA `(.L_x_30) ;  /* 0x000000000004b947 */ /* 0x000fea0003800000 */
[----:B------:R4:W5:Y:S02]  /*19e0*/  LDG.E.LTC128B.U16 R14, desc[UR12][R4.64+0x12] ;  /* 0x0000120c040e7981 */ /* 0x000964000c1e1520 */
.L_x_30:
[----:B------:R-:W-:Y:S05]  /*19f0*/  BSYNC B0 ;  /* 0x0000000000007941 */ /* 0x000fea0003800000 */
.L_x_29:
[----:B-----5:R-:W-:Y:S01]  /*1a00*/  HADD2.F32 R12, -RZ, R14.H0_H0 ;  /* 0x2000000eff0c7230 */ /* 0x020fe20000004100 */
[----:B------:R-:W-:Y:S01]  /*1a10*/  ISETP.GT.AND P0, PT, R10, 0x8, P0 ;  /* 0x000000080a00780c */ /* 0x000fe20000704270 */
[----:B------:R-:W-:Y:S03]  /*1a20*/  BSSY B0, `(.L_x_31) ;  /* 0x0000007000007945 */ /* 0x000fe60003800000 */
[----:B------:R-:W-:-:S04]  /*1a30*/  FMUL R12, R12, R3 ;  /* 0x000000030c0c7220 */ /* 0x000fc80000400000 */
[----:B------:R-:W-:-:S05]  /*1a40*/  FFMA R12, R29, R0, R12 ;  /* 0x000000001d0c7223 */ /* 0x000fca000000000c */
[----:B------:R-:W-:-:S05]  /*1a50*/  F2FP.F16.F32.PACK_AB R12, RZ, R12 ;  /* 0x0000000cff0c723e */ /* 0x000fca00000000ff */
[----:B------:R0:W-:Y:S01]  /*1a60*/  @P3 STG.E.U16 desc[UR12][R6.64+0x12], R12 ;  /* 0x0000120c06003986 */ /* 0x0001e2000c10150c */
[----:B------:R-:W-:Y:S05]  /*1a70*/  @!P0 BRA `(.L_x_32) ;  /* 0x0000000000048947 */ /* 0x000fea0003800000 */
[----:B------:R0:W5:Y:S02]  /*1a80*/  LDG.E.LTC128B.U16 R14, desc[UR12][R8.64+0x10] ;  /* 0x0000100c080e7981 */ /* 0x000164000c1e1520 */
.L_x_32:
[----:B------:R-:W-:Y:S05]  /*1a90*/  BSYNC B0 ;  /* 0x0000000000007941 */ /* 0x000fea0003800000 */
.L_x_31:
[----:B0----5:R-:W-:Y:S01]  /*1aa0*/  HADD2.F32 R12, -RZ, R14.H0_H0 ;  /* 0x2000000eff0c7230 */ /* 0x021fe20000004100 */
[----:B------:R-:W-:Y:S01]  /*1ab0*/  ISETP.GT.AND P1, PT, R10, 0x8, P1 ;  /* 0x000000080a00780c */ /* 0x000fe20000f24270 */
[----:B------:R-:W-:Y:S01]  /*1ac0*/  @P0 IMAD.MOV.U32 R13, RZ, RZ, R17 ;  /* 0x000000ffff0d0224 */ /* 0x000fe200078e0011 */
[----:B------:R-:W-:Y:S02]  /*1ad0*/  BSSY B0, `(.L_x_33) ;  /* 0x0000008000007945 */ /* 0x000fe40003800000 */
[----:B------:R-:W-:Y:S01]  /*1ae0*/  FMUL R11, R12, R3 ;  /* 0x000000030c0b7220 */ /* 0x000fe20000400000 */
[----:B------:R-:W-:-:S03]  /*1af0*/  @P0 IMAD.MOV.U32 R12, RZ, RZ, R16 ;  /* 0x000000ffff0c0224 */ /* 0x000fc600078e0010 */
[----:B------:R-:W-:-:S05]  /*1b00*/  FFMA R11, R30, R0, R11 ;  /* 0x000000001e0b7223 */ /* 0x000fca000000000b */
[----:B------:R-:W-:-:S05]  /*1b10*/  F2FP.F16.F32.PACK_AB R11, RZ, R11 ;  /* 0x0000000bff0b723e */ /* 0x000fca00000000ff */
[----:B------:R0:W-:Y:S01]  /*1b20*/  @P0 STG.E.U16 desc[UR12][R12.64+0x10], R11 ;  /* 0x0000100b0c000986 */ /* 0x0001e2000c10150c */
[----:B------:R-:W-:Y:S05]  /*1b30*/  @!P1 BRA `(.L_x_34) ;  /* 0x0000000000049947 */ /* 0x000fea0003800000 */
[----:B------:R0:W5:Y:S02]  /*1b40*/  LDG.E.LTC128B.U16 R14, desc[UR12][R8.64+0x12] ;  /* 0x0000120c080e7981 */ /* 0x000164000c1e1520 */
.L_x_34:
[----:B------:R-:W-:Y:S05]  /*1b50*/  BSYNC B0 ;  /* 0x0000000000007941 */ /* 0x000fea0003800000 */
.L_x_33:
[----:B0----5:R-:W-:Y:S01]  /*1b60*/  HADD2.F32 R12, -RZ, R14.H0_H0 ;  /* 0x2000000eff0c7230 */ /* 0x021fe20000004100 */
[----:B------:R-:W-:Y:S01]  /*1b70*/  ISETP.GT.AND P0, PT, R2, 0x10, PT ;  /* 0x000000100200780c */ /* 0x000fe20003f04270 */
[----:B------:R-:W-:Y:S01]  /*1b80*/  @P1 IMAD.MOV.U32 R13, RZ, RZ, R17 ;  /* 0x000000ffff0d1224 */ /* 0x000fe200078e0011 */
        /* <DEDUP_REMOVED lines=10> */
.L_x_36:
[----:B------:R-:W-:Y:S05]  /*1c30*/  BSYNC B0 ;  /* 0x0000000000007941 */ /* 0x000fea0003800000 */
.L_x_35:
        /* <DEDUP_REMOVED lines=10> */
.L_x_38:
[----:B------:R-:W-:Y:S05]  /*1ce0*/  BSYNC B0 ;  /* 0x0000000000007941 */ /* 0x000fea0003800000 */
.L_x_37:
        /* <DEDUP_REMOVED lines=9> */
.L_x_40:
[----:B------:R-:W-:Y:S05]  /*1d80*/  BSYNC B0 ;  /* 0x0000000000007941 */ /* 0x000fea0003800000 */
.L_x_39:
        /* <DEDUP_REMOVED lines=11> */
.L_x_42:
[----:B------:R-:W-:Y:S05]  /*1e40*/  BSYNC B0 ;  /* 0x0000000000007941 */ /* 0x000fea0003800000 */
.L_x_41:
        /* <DEDUP_REMOVED lines=13> */
.L_x_44:
[----:B------:R-:W-:Y:S05]  /*1f20*/  BSYNC B0 ;  /* 0x0000000000007941 */ /* 0x000fea0003800000 */
.L_x_43:
        /* <DEDUP_REMOVED lines=10> */
.L_x_46:
[----:B------:R-:W-:Y:S05]  /*1fd0*/  BSYNC B0 ;  /* 0x0000000000007941 */ /* 0x000fea0003800000 */
.L_x_45:
        /* <DEDUP_REMOVED lines=9> */
.L_x_48:
[----:B------:R-:W-:Y:S05]  /*2070*/  BSYNC B0 ;  /* 0x0000000000007941 */ /* 0x000fea0003800000 */
.L_x_47:
        /* <DEDUP_REMOVED lines=11> */
.L_x_50:
[----:B------:R-:W-:Y:S05]  /*2130*/  BSYNC B0 ;  /* 0x0000000000007941 */ /* 0x000fea0003800000 */
.L_x_49:
        /* <DEDUP_REMOVED lines=13> */
.L_x_52:
[----:B------:R-:W-:Y:S05]  /*2210*/  BSYNC B0 ;  /* 0x0000000000007941 */ /* 0x000fea0003800000 */
.L_x_51:
        /* <DEDUP_REMOVED lines=10> */
.L_x_54:
[----:B------:R-:W-:Y:S05]  /*22c0*/  BSYNC B0 ;  /* 0x0000000000007941 */ /* 0x000fea0003800000 */
.L_x_53:
        /* <DEDUP_REMOVED lines=9> */
.L_x_56:
[----:B------:R-:W-:Y:S05]  /*2360*/  BSYNC B0 ;  /* 0x0000000000007941 */ /* 0x000fea0003800000 */
.L_x_55:
        /* <DEDUP_REMOVED lines=11> */
.L_x_58:
[----:B------:R-:W-:Y:S05]  /*2420*/  BSYNC B0 ;  /* 0x0000000000007941 */ /* 0x000fea0003800000 */
.L_x_57:
        /* <DEDUP_REMOVED lines=13> */
.L_x_60:
[----:B------:R-:W-:Y:S05]  /*2500*/  BSYNC B0 ;  /* 0x0000000000007941 */ /* 0x000fea0003800000 */
.L_x_59:
        /* <DEDUP_REMOVED lines=10> */
.L_x_62:
[----:B------:R-:W-:Y:S05]  /*25b0*/  BSYNC B0 ;  /* 0x0000000000007941 */ /* 0x000fea0003800000 */
.L_x_61:
        /* <DEDUP_REMOVED lines=9> */
.L_x_64:
[----:B------:R-:W-:Y:S05]  /*2650*/  BSYNC B0 ;  /* 0x0000000000007941 */ /* 0x000fea0003800000 */
.L_x_63:
        /* <DEDUP_REMOVED lines=11> */
.L_x_66:
[----:B------:R-:W-:Y:S05]  /*2710*/  BSYNC B0 ;  /* 0x0000000000007941 */ /* 0x000fea0003800000 */
.L_x_65:
        /* <DEDUP_REMOVED lines=13> */
.L_x_68:
[----:B------:R-:W-:Y:S05]  /*27f0*/  BSYNC B0 ;  /* 0x0000000000007941 */ /* 0x000fea0003800000 */
.L_x_67:
        /* <DEDUP_REMOVED lines=10> */
.L_x_70:
[----:B------:R-:W-:Y:S05]  /*28a0*/  BSYNC B0 ;  /* 0x0000000000007941 */ /* 0x000fea0003800000 */
.L_x_69:
        /* <DEDUP_REMOVED lines=9> */
.L_x_72:
[----:B------:R-:W-:Y:S05]  /*2940*/  BSYNC B0 ;  /* 0x0000000000007941 */ /* 0x000fea0003800000 */
.L_x_71:
        /* <DEDUP_REMOVED lines=11> */
.L_x_74:
[----:B------:R-:W-:Y:S05]  /*2a00*/  BSYNC B0 ;  /* 0x0000000000007941 */ /* 0x000fea0003800000 */
.L_x_73:
        /* <DEDUP_REMOVED lines=13> */
.L_x_76:
[----:B------:R-:W-:Y:S05]  /*2ae0*/  BSYNC B0 ;  /* 0x0000000000007941 */ /* 0x000fea0003800000 */
.L_x_75:
        /* <DEDUP_REMOVED lines=10> */
.L_x_78:
[----:B------:R-:W-:Y:S05]  /*2b90*/  BSYNC B0 ;  /* 0x0000000000007941 */ /* 0x000fea0003800000 */
.L_x_77:
        /* <DEDUP_REMOVED lines=9> */
.L_x_80:
[----:B------:R-:W-:Y:S05]  /*2c30*/  BSYNC B0 ;  /* 0x0000000000007941 */ /* 0x000fea0003800000 */
.L_x_79:
        /* <DEDUP_REMOVED lines=11> */
.L_x_82:
[----:B------:R-:W-:Y:S05]  /*2cf0*/  BSYNC B0 ;  /* 0x0000000000007941 */ /* 0x000fea0003800000 */
.L_x_81:
        /* <DEDUP_REMOVED lines=13> */
.L_x_84:
[----:B------:R-:W-:Y:S05]  /*2dd0*/  BSYNC B0 ;  /* 0x0000000000007941 */ /* 0x000fea0003800000 */
.L_x_83:
        /* <DEDUP_REMOVED lines=10> */
.L_x_86:
[----:B------:R-:W-:Y:S05]  /*2e80*/  BSYNC B0 ;  /* 0x0000000000007941 */ /* 0x000fea0003800000 */
.L_x_85:
        /* <DEDUP_REMOVED lines=9> */
.L_x_88:
[----:B------:R-:W-:Y:S05]  /*2f20*/  BSYNC B0 ;  /* 0x0000000000007941 */ /* 0x000fea0003800000 */
.L_x_87:
        /* <DEDUP_REMOVED lines=11> */
.L_x_90:
[----:B------:R-:W-:Y:S05]  /*2fe0*/  BSYNC B0 ;  /* 0x0000000000007941 */ /* 0x000fea0003800000 */
.L_x_89:
        /* <DEDUP_REMOVED lines=13> */
.L_x_92:
[----:B------:R-:W-:Y:S05]  /*30c0*/  BSYNC B0 ;  /* 0x0000000000007941 */ /* 0x000fea0003800000 */
.L_x_91:
        /* <DEDUP_REMOVED lines=10> */
.L_x_94:
[----:B------:R-:W-:Y:S05]  /*3170*/  BSYNC B0 ;  /* 0x0000000000007941 */ /* 0x000fea0003800000 */
.L_x_93:
        /* <DEDUP_REMOVED lines=9> */
.L_x_96:
[----:B------:R-:W-:Y:S05]  /*3210*/  BSYNC B0 ;  /* 0x0000000000007941 */ /* 0x000fea0003800000 */
.L_x_95:
        /* <DEDUP_REMOVED lines=11> */
.L_x_98:
[----:B------:R-:W-:Y:S05]  /*32d0*/  BSYNC B0 ;  /* 0x0000000000007941 */ /* 0x000fea0003800000 */
.L_x_97:
        /* <DEDUP_REMOVED lines=13> */
.L_x_100:
[----:B------:R-:W-:Y:S05]  /*33b0*/  BSYNC B0 ;  /* 0x0000000000007941 */ /* 0x000fea0003800000 */
.L_x_99:
        /* <DEDUP_REMOVED lines=10> */
.L_x_102:
[----:B------:R-:W-:Y:S05]  /*3460*/  BSYNC B0 ;  /* 0x0000000000007941 */ /* 0x000fea0003800000 */
.L_x_101:
        /* <DEDUP_REMOVED lines=9> */
.L_x_104:
[----:B------:R-:W-:Y:S05]  /*3500*/  BSYNC B0 ;  /* 0x0000000000007941 */ /* 0x000fea0003800000 */
.L_x_103:
        /* <DEDUP_REMOVED lines=11> */
.L_x_106:
[----:B------:R-:W-:Y:S05]  /*35c0*/  BSYNC B0 ;  /* 0x0000000000007941 */ /* 0x000fea0003800000 */
.L_x_105:
        /* <DEDUP_REMOVED lines=13> */
.L_x_108:
[----:B------:R-:W-:Y:S05]  /*36a0*/  BSYNC B0 ;  /* 0x0000000000007941 */ /* 0x000fea0003800000 */
.L_x_107:
        /* <DEDUP_REMOVED lines=10> */
.L_x_110:
[----:B------:R-:W-:Y:S05]  /*3750*/  BSYNC B0 ;  /* 0x0000000000007941 */ /* 0x000fea0003800000 */
.L_x_109:
        /* <DEDUP_REMOVED lines=9> */
.L_x_112:
[----:B------:R-:W-:Y:S05]  /*37f0*/  BSYNC B0 ;  /* 0x0000000000007941 */ /* 0x000fea0003800000 */
.L_x_111:
        /* <DEDUP_REMOVED lines=11> */
.L_x_114:
[----:B------:R-:W-:Y:S05]  /*38b0*/  BSYNC B0 ;  /* 0x0000000000007941 */ /* 0x000fea0003800000 */
.L_x_113:
        /* <DEDUP_REMOVED lines=13> */
.L_x_116:
[----:B------:R-:W-:Y:S05]  /*3990*/  BSYNC B0 ;  /* 0x0000000000007941 */ /* 0x000fea0003800000 */
.L_x_115:
        /* <DEDUP_REMOVED lines=10> */
.L_x_118:
[----:B------:R-:W-:Y:S05]  /*3a40*/  BSYNC B0 ;  /* 0x0000000000007941 */ /* 0x000fea0003800000 */
.L_x_117:
        /* <DEDUP_REMOVED lines=9> */
.L_x_120:
[----:B------:R-:W-:Y:S05]  /*3ae0*/  BSYNC B0 ;  /* 0x0000000000007941 */ /* 0x000fea0003800000 */
.L_x_119:
        /* <DEDUP_REMOVED lines=11> */
.L_x_122:
[----:B------:R-:W-:Y:S05]  /*3ba0*/  BSYNC B0 ;  /* 0x0000000000007941 */ /* 0x000fea0003800000 */
.L_x_121:
        /* <DEDUP_REMOVED lines=13> */
.L_x_124:
[----:B------:R-:W-:Y:S05]  /*3c80*/  BSYNC B0 ;  /* 0x0000000000007941 */ /* 0x000fea0003800000 */
.L_x_123:
        /* <DEDUP_REMOVED lines=10> */
.L_x_126:
[----:B------:R-:W-:Y:S05]  /*3d30*/  BSYNC B0 ;  /* 0x0000000000007941 */ /* 0x000fea0003800000 */
.L_x_125:
        /* <DEDUP_REMOVED lines=9> */
.L_x_128:
[----:B------:R-:W-:Y:S05]  /*3dd0*/  BSYNC B0 ;  /* 0x0000000000007941 */ /* 0x000fea0003800000 */
.L_x_127:
        /* <DEDUP_REMOVED lines=11> */
.L_x_130:
[----:B------:R-:W-:Y:S05]  /*3e90*/  BSYNC B0 ;  /* 0x0000000000007941 */ /* 0x000fea0003800000 */
.L_x_129:
        /* <DEDUP_REMOVED lines=13> */
.L_x_132:
[----:B------:R-:W-:Y:S05]  /*3f70*/  BSYNC B0 ;  /* 0x0000000000007941 */ /* 0x000fea0003800000 */
.L_x_131:
        /* <DEDUP_REMOVED lines=10> */
.L_x_134:
[----:B------:R-:W-:Y:S05]  /*4020*/  BSYNC B0 ;  /* 0x0000000000007941 */ /* 0x000fea0003800000 */
.L_x_133:
        /* <DEDUP_REMOVED lines=9> */
.L_x_136:
[----:B------:R-:W-:Y:S05]  /*40c0*/  BSYNC B0 ;  /* 0x0000000000007941 */ /* 0x000fea0003800000 */
.L_x_135:
        /* <DEDUP_REMOVED lines=11> */
.L_x_138:
[----:B------:R-:W-:Y:S05]  /*4180*/  BSYNC B0 ;  /* 0x0000000000007941 */ /* 0x000fea0003800000 */
.L_x_137:
        /* <DEDUP_REMOVED lines=13> */
.L_x_140:
[----:B------:R-:W-:Y:S05]  /*4260*/  BSYNC B0 ;  /* 0x0000000000007941 */ /* 0x000fea0003800000 */
.L_x_139:
        /* <DEDUP_REMOVED lines=10> */
.L_x_142:
[----:B------:R-:W-:Y:S05]  /*4310*/  BSYNC B0 ;  /* 0x0000000000007941 */ /* 0x000fea0003800000 */
.L_x_141:
        /* <DEDUP_REMOVED lines=9> */
.L_x_144:
[----:B------:R-:W-:Y:S05]  /*43b0*/  BSYNC B0 ;  /* 0x0000000000007941 */ /* 0x000fea0003800000 */
.L_x_143:
[----:B0----5:R-:W-:Y:S01]  /*43c0*/  HADD2.F32 R2, -RZ, R14.H0_H0 ;  /* 0x2000000eff027230 */ /* 0x021fe20000004100 */
[----:B------:R-:W-:Y:S01]  /*43d0*/  ISETP.GT.AND P1, PT, R10, 0x8, P1 ;  /* 0x000000080a00780c */ /* 0x000fe20000f24270 */
[----:B-1-34-:R-:W-:Y:S01]  /*43e0*/  @P0 IMAD.MOV.U32 R4, RZ, RZ, R16 ;  /* 0x000000ffff040224 */ /* 0x01afe200078e0010 */
[----:B------:R-:W-:Y:S02]  /*43f0*/  BSSY B0, `(.L_x_145) ;  /* 0x0000009000007945 */ /* 0x000fe40003800000 */
[----:B------:R-:W-:-:S04]  /*4400*/  FMUL R5, R2, R3 ;  /* 0x0000000302057220 */ /* 0x000fc80000400000 */
[----:B------:R-:W-:-:S05]  /*4410*/  FFMA R5, R86, R0, R5 ;  /* 0x0000000056057223 */ /* 0x000fca0000000005 */
[----:B------:R-:W-:-:S04]  /*4420*/  F2FP.F16.F32.PACK_AB R5, RZ, R5 ;  /* 0x00000005ff05723e */ /* 0x000fc800000000ff */
[----:B------:R-:W-:Y:S01]  /*4430*/  PRMT R2, R5, 0x7610, R2 ;  /* 0x0000761005027816 */ /* 0x000fe20000000002 */
[----:B------:R-:W-:-:S05]  /*4440*/  @P0 IMAD.MOV.U32 R5, RZ, RZ, R17 ;  /* 0x000000ffff050224 */ /* 0x000fca00078e0011 */
[----:B------:R0:W-:Y:S01]  /*4450*/  @P0 STG.E.U16 desc[UR12][R4.64+0xf0], R2 ;  /* 0x0000f00204000986 */ /* 0x0001e2000c10150c */
[----:B------:R-:W-:Y:S05]  /*4460*/  @!P1 BRA `(.L_x_146) ;  /* 0x0000000000049947 */ /* 0x000fea0003800000 */
[----:B------:R1:W5:Y:S02]  /*4470*/  LDG.E.LTC128B.U16 R14, desc[UR12][R8.64+0xf2] ;  /* 0x0000f20c080e7981 */ /* 0x000364000c1e1520 */
.L_x_146:
[----:B------:R-:W-:Y:S05]  /*4480*/  BSYNC B0 ;  /* 0x0000000000007941 */ /* 0x000fea0003800000 */
.L_x_145:
[----:B-----5:R-:W-:-:S05]  /*4490*/  HADD2.F32 R14, -RZ, R14.H0_H0 ;  /* 0x2000000eff0e7230 */ /* 0x020fca0000004100 */
[----:B------:R-:W-:-:S04]  /*44a0*/  FMUL R14, R14, R3 ;  /* 0x000000030e0e7220 */ /* 0x000fc80000400000 */
[----:B------:R-:W-:Y:S01]  /*44b0*/  FFMA R14, R87, R0, R14 ;  /* 0x00000000570e7223 */ /* 0x000fe2000000000e */
[----:B------:R-:W-:Y:S06]  /*44c0*/  @!P1 EXIT ;  /* 0x000000000000994d */ /* 0x000fec0003800000 */
[----:B------:R-:W-:-:S05]  /*44d0*/  F2FP.F16.F32.PACK_AB R14, RZ, R14 ;  /* 0x0000000eff0e723e */ /* 0x000fca00000000ff */
[----:B------:R-:W-:Y:S01]  /*44e0*/  STG.E.U16 desc[UR12][R16.64+0xf2], R14 ;  /* 0x0000f20e10007986 */ /* 0x000fe2000c10150c */
[----:B------:R-:W-:Y:S05]  /*44f0*/  EXIT ;  /* 0x000000000000794d */ /* 0x000fea0003800000 */
.L_x_22:
[----:B------:R-:W-:Y:S01]  /*4500*/  ISETP.GT.AND P3, PT, R2, 0x1, PT ;  /* 0x000000010200780c */ /* 0x000fe20003f64270 */
[----:B------:R-:W-:Y:S01]  /*4510*/  ULDC.64 UR4, c[0x0][0x5c8] ;  /* 0x0001720000047ab9 */ /* 0x000fe20000000a00 */
[-C--:B------:R-:W-:Y:S01]  /*4520*/  FMUL R24, R24, R0.reuse ;  /* 0x0000000018187220 */ /* 0x080fe20000400000 */
[-C--:B------:R-:W-:Y:S01]  /*4530*/  FMUL R25, R25, R0.reuse ;  /* 0x0000000019197220 */ /* 0x080fe20000400000 */
[----:B------:R-:W-:Y:S01]  /*4540*/  ISETP.GT.AND P4, PT, R10, RZ, P3 ;  /* 0x000000ff0a00720c */ /* 0x000fe20001f84270 */
[-C--:B------:R-:W-:Y:S01]  /*4550*/  FMUL R26, R26, R0.reuse ;  /* 0x000000001a1a7220 */ /* 0x080fe20000400000 */
[----:B------:R-:W-:Y:S01]  /*4560*/  LEA R4, P1, R12, UR4, 0x1 ;  /* 0x000000040c047c11 */ /* 0x000fe2000f8208ff */
[----:B------:R-:W-:Y:S01]  /*4570*/  FMUL R27, R27, R0 ;  /* 0x000000001b1b7220 */ /* 0x000fe20000400000 */
[----:B------:R-:W-:Y:S01]  /*4580*/  F2FP.F16.F32.PACK_AB R24, RZ, R24 ;  /* 0x00000018ff18723e */ /* 0x000fe200000000ff */
[-C--:B------:R-:W-:Y:S01]  /*4590*/  FMUL R28, R28, R0.reuse ;  /* 0x000000001c1c7220 */ /* 0x080fe20000400000 */
[----:B------:R-:W-:Y:S01]  /*45a0*/  LEA.HI.X R5, R12, UR5, R7, 0x1, P1 ;  /* 0x000000050c057c11 */ /* 0x000fe200088f0c07 */
[-C--:B------:R-:W-:Y:S01]  /*45b0*/  FMUL R29, R29, R0.reuse ;  /* 0x000000001d1d7220 */ /* 0x080fe20000400000 */
[----:B------:R-:W-:Y:S01]  /*45c0*/  F2FP.F16.F32.PACK_AB R25, RZ, R25 ;  /* 0x00000019ff19723e */ /* 0x000fe200000000ff */
[-C--:B------:R-:W-:Y:S01]  /*45d0*/  FMUL R30, R30, R0.reuse ;  /* 0x000000001e1e7220 */ /* 0x080fe20000400000 */
[----:B------:R-:W-:Y:S01]  /*45e0*/  ISETP.GT.AND P3, PT, R10, 0x8, P3 ;  /* 0x000000080a00780c */ /* 0x000fe20001f64270 */
[----:B------:R-:W-:Y:S01]  /*45f0*/  @P2 STG.E.U16 desc[UR12][R4.64], R24 ;  /* 0x0000001804002986 */ /* 0x000fe2000c10150c */
[----:B------:R-:W-:Y:S01]  /*4600*/  SHF.L.U64.HI R11, R16, 0x1, R11 ;  /* 0x00000001100b7819 */ /* 0x000fe2000001020b */
[----:B------:R-:W-:Y:S01]  /*4610*/  FMUL R31, R31, R0 ;  /* 0x000000001f1f7220 */ /* 0x000fe20000400000 */
[----:B------:R-:W-:Y:S01]  /*4620*/  ISETP.GT.AND P2, PT, R10, 0x8, P0 ;  /* 0x000000080a00780c */ /* 0x000fe20000744270 */
[----:B------:R-:W-:Y:S01]  /*4630*/  @P4 STG.E.U16 desc[UR12][R4.64+0x2], R25 ;  /* 0x0000021904004986 */ /* 0x000fe2000c10150c */
[----:B------:R-:W-:Y:S01]  /*4640*/  LEA R16, P4, R16, R4, 0x1 ;  /* 0x0000000410107211 */ /* 0x000fe200078808ff */
[-C--:B------:R-:W-:Y:S01]  /*4650*/  FMUL R32, R32, R0.reuse ;  /* 0x0000000020207220 */ /* 0x080fe20000400000 */
[C---:B------:R-:W-:Y:S01]  /*4660*/  ISETP.GT.AND P1, PT, R2.reuse, 0x8, PT ;  /* 0x000000080200780c */ /* 0x040fe20003f24270 */
[-C--:B------:R-:W-:Y:S01]  /*4670*/  FMUL R33, R33, R0.reuse ;  /* 0x0000000021217220 */ /* 0x080fe20000400000 */
[----:B------:R-:W-:Y:S01]  /*4680*/  ISETP.GT.AND P0, PT, R2, 0x9, PT ;  /* 0x000000090200780c */ /* 0x000fe20003f04270 */
[----:B------:R-:W-:Y:S01]  /*4690*/  IMAD.X R17, R11, 0x1, R5, P4 ;  /* 0x000000010b117824 */ /* 0x000fe200020e0605 */
[C---:B------:R-:W-:Y:S01]  /*46a0*/  ISETP.GT.AND P5, PT, R10.reuse, RZ, P1 ;  /* 0x000000ff0a00720c */ /* 0x040fe20000fa4270 */
[--C-:B------:R-:W-:Y:S01]  /*46b0*/  @P3 IMAD.MOV.U32 R6, RZ, RZ, R16.reuse ;  /* 0x000000ffff063224 */ /* 0x100fe200078e0010 */
[C---:B------:R-:W-:Y:S01]  /*46c0*/  ISETP.GT.AND P4, PT, R10.reuse, RZ, P0 ;  /* 0x000000ff0a00720c */ /* 0x040fe20000784270 */
[--C-:B------:R-:W-:Y:S01]  /*46d0*/  @P3 IMAD.MOV.U32 R7, RZ, RZ, R17.reuse ;  /* 0x000000ffff073224 */ /* 0x100fe200078e0011 */
[----:B------:R-:W-:Y:S01]  /*46e0*/  ISETP.GT.AND P1, PT, R10, 0x8, P1 ;  /* 0x000000080a00780c */ /* 0x000fe20000f24270 */
[----:B------:R-:W-:Y:S01]  /*46f0*/  FMUL R34, R34, R0 ;  /* 0x0000000022227220 */ /* 0x000fe20000400000 */
[----:B------:R-:W-:Y:S01]  /*4700*/  F2FP.F16.F32.PACK_AB R26, RZ, R26 ;  /* 0x0000001aff1a723e */ /* 0x000fe200000000ff */
[-C--:B------:R-:W-:Y:S01]  /*4710*/  FMUL R35, R35, R0.reuse ;  /* 0x0000000023237220 */ /* 0x080fe20000400000 */
[----:B------:R-:W-:Y:S01]  /*4720*/  F2FP.F16.F32.PACK_AB R27, RZ, R27 ;  /* 0x0000001bff1b723e */ /* 0x000fe200000000ff */
[----:B------:R-:W-:Y:S01]  /*4730*/  FMUL R36, R36, R0 ;  /* 0x0000000024247220 */ /* 0x000fe20000400000 */
[----:B------:R-:W-:Y:S01]  /*4740*/  F2FP.F16.F32.PACK_AB R28, RZ, R28 ;  /* 0x0000001cff1c723e */ /* 0x000fe200000000ff */
[----:B------:R-:W-:Y:S01]  /*4750*/  @P2 STG.E.U16 desc[UR12][R16.64], R26 ;  /* 0x0000001a10002986 */ /* 0x000fe2000c10150c */
[----:B------:R-:W-:Y:S01]  /*4760*/  F2FP.F16.F32.PACK_AB R29, RZ, R29 ;  /* 0x0000001dff1d723e */ /* 0x000fe200000000ff */
[-C--:B------:R-:W-:Y:S01]  /*4770*/  FMUL R37, R37, R0.reuse ;  /* 0x0000000025257220 */ /* 0x080fe20000400000 */
[----:B------:R-:W-:Y:S01]  /*4780*/  ISETP.GT.AND P2, PT, R10, 0x8, P0 ;  /* 0x000000080a00780c */ /* 0x000fe20000744270 */
[----:B------:R0:W-:Y:S01]  /*4790*/  @P3 STG.E.U16 desc[UR12][R6.64+0x2], R27 ;  /* 0x0000021b06003986 */ /* 0x0001e2000c10150c */
[----:B------:R-:W-:Y:S01]  /*47a0*/  ISETP.GT.AND P3, PT, R2, 0x10, PT ;  /* 0x000000100200780c */ /* 0x000fe20003f64270 */
[----:B------:R-:W-:Y:S01]  /*47b0*/  FMUL R38, R38, R0 ;  /* 0x0000000026267220 */ /* 0x000fe20000400000 */
[----:B------:R-:W-:Y:S01]  /*47c0*/  F2FP.F16.F32.PACK_AB R30, RZ, R30 ;  /* 0x0000001eff1e723e */ /* 0x000fe200000000ff */
[----:B------:R-:W-:Y:S01]  /*47d0*/  @P5 STG.E.U16 desc[UR12][R4.64+0x10], R28 ;  /* 0x0000101c04005986 */ /* 0x000fe2000c10150c */
[----:B------:R-:W-:Y:S01]  /*47e0*/  ISETP.GT.AND P0, PT, R2, 0x11, PT ;  /* 0x000000110200780c */ /* 0x000fe20003f04270 */
[-C--:B------:R-:W-:Y:S01]  /*47f0*/  FMUL R39, R39, R0.reuse ;  /* 0x0000000027277220 */ /* 0x080fe20000400000 */
[----:B------:R-:W-:Y:S01]  /*4800*/  F2FP.F16.F32.PACK_AB R31, RZ, R31 ;  /* 0x0000001fff1f723e */ /* 0x000fe200000000ff */
[----:B------:R-:W-:Y:S01]  /*4810*/  @P4 STG.E.U16 desc[UR12][R4.64+0x12], R29 ;  /* 0x0000121d04004986 */ /* 0x000fe2000c10150c */
[----:B------:R-:W-:Y:S01]  /*4820*/  ISETP.GT.AND P4, PT, R10, RZ, P3 ;  /* 0x000000ff0a00720c */ /* 0x000fe20001f84270 */
[----:B------:R-:W-:Y:S01]  /*4830*/  FMUL R40, R40, R0 ;  /* 0x0000000028287220 */ /* 0x000fe20000400000 */
[C---:B------:R-:W-:Y:S01]  /*4840*/  ISETP.GT.AND P3, PT, R10.reuse, 0x8, P3 ;  /* 0x000000080a00780c */ /* 0x040fe20001f64270 */
[--C-:B0-----:R-:W-:Y:S01]  /*4850*/  @P1 IMAD.MOV.U32 R6, RZ, RZ, R16.reuse ;  /* 0x000000ffff061224 */ /* 0x101fe200078e0010 */
[----:B------:R-:W-:Y:S01]  /*4860*/  ISETP.GT.AND P5, PT, R10, RZ, P0 ;  /* 0x000000ff0a00720c */ /* 0x000fe200007a4270 */
[--C-:B------:R-:W-:Y:S01]  /*4870*/  @P1 IMAD.MOV.U32 R7, RZ, RZ, R17.reuse ;  /* 0x000000ffff071224 */ /* 0x100fe200078e0011 */
[----:B------:R-:W-:Y:S01]  /*4880*/  F2FP.F16.F32.PACK_AB R32, RZ, R32 ;  /* 0x00000020ff20723e */ /* 0x000fe200000000ff */
[-C--:B------:R-:W-:Y:S01]  /*4890*/  FMUL R41, R41, R0.reuse ;  /* 0x0000000029297220 */ /* 0x080fe20000400000 */
[----:B------:R-:W-:Y:S01]  /*48a0*/  F2FP.F16.F32.PACK_AB R33, RZ, R33 ;  /* 0x00000021ff21723e */ /* 0x000fe200000000ff */
[-C--:B------:R-:W-:Y:S01]  /*48b0*/  FMUL R42, R42, R0.reuse ;  /* 0x000000002a2a7220 */ /* 0x080fe20000400000 */
[----:B------:R0:W-:Y:S01]  /*48c0*/  @P1 STG.E.U16 desc[UR12][R6.64+0x10], R30 ;  /* 0x0000101e06001986 */ /* 0x0001e2000c10150c */
[----:B------:R-:W-:Y:S01]  /*48d0*/  ISETP.GT.AND P1, PT, R10, 0x8, P0 ;  /* 0x000000080a00780c */ /* 0x000fe20000724270 */
[----:B------:R-:W-:Y:S01]  /*48e0*/  FMUL R43, R43, R0 ;  /* 0x000000002b2b7220 */ /* 0x000fe20000400000 */
[----:B------:R-:W-:Y:S01]  /*48f0*/  F2FP.F16.F32.PACK_AB R34, RZ, R34 ;  /* 0x00000022ff22723e */ /* 0x000fe200000000ff */
[-C--:B------:R-:W-:Y:S01]  /*4900*/  FMUL R44, R44, R0.reuse ;  /* 0x000000002c2c7220 */ /* 0x080fe20000400000 */
[----:B------:R-:W-:Y:S01]  /*4910*/  F2FP.F16.F32.PACK_AB R35, RZ, R35 ;  /* 0x00000023ff23723e */ /* 0x000fe200000000ff */
[-C--:B------:R-:W-:Y:S01]  /*4920*/  FMUL R45, R45, R0.reuse ;  /* 0x000000002d2d7220 */ /* 0x080fe20000400000 */
[----:B------:R-:W-:Y:S01]  /*4930*/  ISETP.GT.AND P0, PT, R2, 0x19, PT ;  /* 0x000000190200780c */ /* 0x000fe20003f04270 */
[----:B------:R-:W-:Y:S01]  /*4940*/  FMUL R46, R46, R0 ;  /* 0x000000002e2e7220 */ /* 0x000fe20000400000 */
[----:B------:R-:W-:Y:S01]  /*4950*/  F2FP.F16.F32.PACK_AB R36, RZ, R36 ;  /* 0x00000024ff24723e */ /* 0x000fe200000000ff */
[----:B------:R-:W-:Y:S01]  /*4960*/  FMUL R47, R47, R0 ;  /* 0x000000002f2f7220 */ /* 0x000fe20000400000 */
[----:B------:R-:W-:Y:S01]  /*4970*/  F2FP.F16.F32.PACK_AB R37, RZ, R37 ;  /* 0x00000025ff25723e */ /* 0x000fe200000000ff */
[--C-:B0-----:R-:W-:Y:S01]  /*4980*/  @P2 IMAD.MOV.U32 R6, RZ, RZ, R16.reuse ;  /* 0x000000ffff062224 */ /* 0x101fe200078e0010 */
[----:B------:R-:W-:Y:S01]  /*4990*/  F2FP.F16.F32.PACK_AB R38, RZ, R38 ;  /* 0x00000026ff26723e */ /* 0x000fe200000000ff */
[--C-:B------:R-:W-:Y:S01]  /*49a0*/  @P2 IMAD.MOV.U32 R7, RZ, RZ, R17.reuse ;  /* 0x000000ffff072224 */ /* 0x100fe200078e0011 */
[----:B------:R-:W-:Y:S01]  /*49b0*/  F2FP.F16.F32.PACK_AB R39, RZ, R39 ;  /* 0x00000027ff27723e */ /* 0x000fe200000000ff */
[----:B------:R-:W-:Y:S01]  /*49c0*/  FMUL R48, R48, R0 ;  /* 0x0000000030307220 */ /* 0x000fe20000400000 */
[----:B------:R-:W-:Y:S01]  /*49d0*/  F2FP.F16.F32.PACK_AB R40, RZ, R40 ;  /* 0x00000028ff28723e */ /* 0x000fe200000000ff */
[-C--:B------:R-:W-:Y:S01]  /*49e0*/  FMUL R49, R49, R0.reuse ;  /* 0x0000000031317220 */ /* 0x080fe20000400000 */
[----:B------:R0:W-:Y:S01]  /*49f0*/  @P2 STG.E.U16 desc[UR12][R6.64+0x12], R31 ;  /* 0x0000121f06002986 */ /* 0x0001e2000c10150c */
[----:B------:R-:W-:Y:S01]  /*4a00*/  ISETP.GT.AND P2, PT, R2, 0x18, PT ;  /* 0x000000180200780c */ /* 0x000fe20003f44270 */
[-C--:B------:R-:W-:Y:S01]  /*4a10*/  FMUL R50, R50, R0.reuse ;  /* 0x0000000032327220 */ /* 0x080fe20000400000 */
[----:B------:R-:W-:Y:S01]  /*4a20*/  F2FP.F16.F32.PACK_AB R41, RZ, R41 ;  /* 0x00000029ff29723e */ /* 0x000fe200000000ff */
[----:B------:R-:W-:Y:S01]  /*4a30*/  @P4 STG.E.U16 desc[UR12][R4.64+0x20], R32 ;  /* 0x0000202004004986 */ /* 0x000fe2000c10150c */
[C---:B------:R-:W-:Y:S01]  /*4a40*/  ISETP.GT.AND P4, PT, R10.reuse, RZ, P2 ;  /* 0x000000ff0a00720c */ /* 0x040fe20001784270 */
[-C--:B------:R-:W-:Y:S01]  /*4a50*/  FMUL R51, R51, R0.reuse ;  /* 0x0000000033337220 */ /* 0x080fe20000400000 */
[C---:B------:R-:W-:Y:S01]  /*4a60*/  ISETP.GT.AND P2, PT, R10.reuse, 0x8, P2 ;  /* 0x000000080a00780c */ /* 0x040fe20001744270 */
[----:B------:R-:W-:Y:S01]  /*4a70*/  @P5 STG.E.U16 desc[UR12][R4.64+0x22], R33 ;  /* 0x0000222104005986 */ /* 0x000fe2000c10150c */
[----:B------:R-:W-:Y:S01]  /*4a80*/  ISETP.GT.AND P5, PT, R10, RZ, P0 ;  /* 0x000000ff0a00720c */ /* 0x000fe200007a4270 */
[----:B------:R-:W-:Y:S01]  /*4a90*/  FMUL R52, R52, R0 ;  /* 0x0000000034347220 */ /* 0x000fe20000400000 */
[----:B------:R-:W-:Y:S01]  /*4aa0*/  F2FP.F16.F32.PACK_AB R42, RZ, R42 ;  /* 0x0000002aff2a723e */ /* 0x000fe200000000ff */
[--C-:B0-----:R-:W-:Y:S01]  /*4ab0*/  @P3 IMAD.MOV.U32 R6, RZ, RZ, R16.reuse ;  /* 0x000000ffff063224 */ /* 0x101fe200078e0010 */
[----:B------:R-:W-:Y:S01]  /*4ac0*/  F2FP.F16.F32.PACK_AB R43, RZ, R43 ;  /* 0x0000002bff2b723e */ /* 0x000fe200000000ff */
[--C-:B------:R-:W-:Y:S01]  /*4ad0*/  @P3 IMAD.MOV.U32 R7, RZ, RZ, R17.reuse ;  /* 0x000000ffff073224 */ /* 0x100fe200078e0011 */
[----:B------:R-:W-:Y:S01]  /*4ae0*/  F2FP.F16.F32.PACK_AB R44, RZ, R44 ;  /* 0x0000002cff2c723e */ /* 0x000fe200000000ff */
[-C--:B------:R-:W-:Y:S01]  /*4af0*/  FMUL R53, R53, R0.reuse ;  /* 0x0000000035357220 */ /* 0x080fe20000400000 */
[----:B------:R-:W-:Y:S01]  /*4b00*/  F2FP.F16.F32.PACK_AB R45, RZ, R45 ;  /* 0x0000002dff2d723e */ /* 0x000fe200000000ff */
[-C--:B------:R-:W-:Y:S01]  /*4b10*/  FMUL R54, R54, R0.reuse ;  /* 0x0000000036367220 */ /* 0x080fe20000400000 */
[----:B------:R0:W-:Y:S01]  /*4b20*/  @P3 STG.E.U16 desc[UR12][R6.64+0x20], R34 ;  /* 0x0000202206003986 */ /* 0x0001e2000c10150c */
[----:B------:R-:W-:Y:S01]  /*4b30*/  ISETP.GT.AND P3, PT, R2, 0x20, PT ;  /* 0x000000200200780c */ /* 0x000fe20003f64270 */
[----:B------:R-:W-:Y:S01]  /*4b40*/  FMUL R55, R55, R0 ;  /* 0x0000000037377220 */ /* 0x000fe20000400000 */
[----:B------:R-:W-:Y:S01]  /*4b50*/  F2FP.F16.F32.PACK_AB R46, RZ, R46 ;  /* 0x0000002eff2e723e */ /* 0x000fe200000000ff */
[-C--:B------:R-:W-:Y:S01]  /*4b60*/  FMUL R56, R56, R0.reuse ;  /* 0x0000000038387220 */ /* 0x080fe20000400000 */
[----:B------:R-:W-:Y:S01]  /*4b70*/  F2FP.F16.F32.PACK_AB R47, RZ, R47 ;  /* 0x0000002fff2f723e */ /* 0x000fe200000000ff */
[----:B------:R-:W-:Y:S01]  /*4b80*/  FMUL R57, R57, R0 ;  /* 0x0000000039397220 */ /* 0x000fe20000400000 */
[----:B------:R-:W-:Y:S01]  /*4b90*/  F2FP.F16.F32.PACK_AB R48, RZ, R48 ;  /* 0x00000030ff30723e */ /* 0x000fe200000000ff */
[-C--:B------:R-:W-:Y:S01]  /*4ba0*/  FMUL R58, R58, R0.reuse ;  /* 0x000000003a3a7220 */ /* 0x080fe20000400000 */
[----:B------:R-:W-:Y:S01]  /*4bb0*/  F2FP.F16.F32.PACK_AB R49, RZ, R49 ;  /* 0x00000031ff31723e */ /* 0x000fe200000000ff */
        /* <DEDUP_REMOVED lines=10> */
[----:B------:R-:W-:Y:S01]  /*4c60*/  ISETP.GT.AND P1, PT, R10, 0x8, P0 ;  /* 0x000000080a00780c */ /* 0x000fe20000724270 */
[-C--:B------:R-:W-:Y:S01]  /*4c70*/  FMUL R62, R62, R0.reuse ;  /* 0x000000003e3e7220 */ /* 0x080fe20000400000 */
[----:B------:R-:W-:Y:S01]  /*4c80*/  ISETP.GT.AND P0, PT, R2, 0x21, PT ;  /* 0x000000210200780c */ /* 0x000fe20003f04270 */
        /* <DEDUP_REMOVED lines=65> */
[----:B0-----:R-:W-:Y:S01]  /*50a0*/  @P1 IMAD.MOV.U32 R6, RZ, RZ, R16 ;  /* 0x000000ffff061224 */ /* 0x001fe200078e0010 */
[----:B------:R-:W-:Y:S01]  /*50b0*/  F2FP.F16.F32.PACK_AB R75, RZ, R75 ;  /* 0x0000004bff4b723e */ /* 0x000fe200000000ff */
[----:B------:R-:W-:Y:S01]  /*50c0*/  @P1 IMAD.MOV.U32 R7, RZ, RZ, R17 ;  /* 0x000000ffff071224 */ /* 0x000fe200078e0011 */
        /* <DEDUP_REMOVED lines=10> */
[----:B------:R-:W-:Y:S01]  /*5170*/  FMUL R0, R87, R0 ;  /* 0x0000000057007220 */ /* 0x000fe20000400000 */
[C---:B------:R-:W-:Y:S01]  /*5180*/  ISETP.GT.AND P3, PT, R10.reuse, 0x8, P3 ;  /* 0x000000080a00780c */ /* 0x040fe20001f64270 */
[----:B------:R-:W-:Y:S01]  /*5190*/  @P5 STG.E.U16 desc[UR12][R4.64+0x52], R45 ;  /* 0x0000522d04005986 */ /* 0x000fe2000c10150c */
[----:B------:R-:W-:-:S02]  /*51a0*/  ISETP.GT.AND P5, PT, R10, RZ, P0 ;  /* 0x000000ff0a00720c */ /* 0x000fc400007a4270 */
[----:B------:R-:W-:Y:S01]  /*51b0*/  F2FP.F16.F32.PACK_AB R78, RZ, R78 ;  /* 0x0000004eff4e723e */ /* 0x000fe200000000ff */
[----:B0-----:R-:W-:Y:S01]  /*51c0*/  @P2 IMAD.MOV.U32 R6, RZ, RZ, R16 ;  /* 0x000000ffff062224 */ /* 0x001fe200078e0010 */
[----:B------:R-:W-:Y:S01]  /*51d0*/  F2FP.F16.F32.PACK_AB R79, RZ, R79 ;  /* 0x0000004fff4f723e */ /* 0x000fe200000000ff */
[----:B------:R-:W-:Y:S01]  /*51e0*/  @P2 IMAD.MOV.U32 R7, RZ, RZ, R17 ;  /* 0x000000ffff072224 */ /* 0x000fe200078e0011 */
[----:B------:R-:W-:Y:S02]  /*51f0*/  F2FP.F16.F32.PACK_AB R80, RZ, R80 ;  /* 0x00000050ff50723e */ /* 0x000fe400000000ff */
[----:B------:R-:W-:Y:S02]  /*5200*/  F2FP.F16.F32.PACK_AB R81, RZ, R81 ;  /* 0x00000051ff51723e */ /* 0x000fe400000000ff */
[----:B------:R0:W-:Y:S01]  /*5210*/  @P2 STG.E.U16 desc[UR12][R6.64+0x50], R46 ;  /* 0x0000502e06002986 */ /* 0x0001e2000c10150c */
[----:B------:R-:W-:Y:S02]  /*5220*/  ISETP.GT.AND P2, PT, R2, 0x38, PT ;  /* 0x000000380200780c */ /* 0x000fe40003f44270 */
[----:B------:R-:W-:-:S02]  /*5230*/  F2FP.F16.F32.PACK_AB R82, RZ, R82 ;  /* 0x00000052ff52723e */ /* 0x000fc400000000ff */
[----:B------:R-:W-:Y:S02]  /*5240*/  F2FP.F16.F32.PACK_AB R83, RZ, R83 ;  /* 0x00000053ff53723e */ /* 0x000fe400000000ff */
[----:B------:R-:W-:Y:S02]  /*5250*/  F2FP.F16.F32.PACK_AB R84, RZ, R84 ;  /* 0x00000054ff54723e */ /* 0x000fe400000000ff */
[----:B------:R-:W-:Y:S02]  /*5260*/  F2FP.F16.F32.PACK_AB R85, RZ, R85 ;  /* 0x00000055ff55723e */ /* 0x000fe400000000ff */
[----:B------:R-:W-:Y:S01]  /*5270*/  F2FP.F16.F32.PACK_AB R86, RZ, R86 ;  /* 0x00000056ff56723e */ /* 0x000fe200000000ff */
[----:B0-----:R-:W-:Y:S02]  /*5280*/  @P1 IMAD.MOV.U32 R6, RZ, RZ, R16 ;  /* 0x000000ffff061224 */ /* 0x001fe400078e0010 */
[----:B------:R-:W-:-:S05]  /*5290*/  @P1 IMAD.MOV.U32 R7, RZ, RZ, R17 ;  /* 0x000000ffff071224 */ /* 0x000fca00078e0011 */
[----:B------:R0:W-:Y:S01]  /*52a0*/  @P1 STG.E.U16 desc[UR12][R6.64+0x52], R47 ;  /* 0x0000522f06001986 */ /* 0x0001e2000c10150c */
[----:B------:R-:W-:Y:S02]  /*52b0*/  ISETP.GT.AND P1, PT, R10, 0x8, P0 ;  /* 0x000000080a00780c */ /* 0x000fe40000724270 */
[----:B------:R-:W-:Y:S01]  /*52c0*/  ISETP.GT.AND P0, PT, R2, 0x39, PT ;  /* 0x000000390200780c */ /* 0x000fe20003f04270 */
[----:B------:R-:W-:Y:S01]  /*52d0*/  @P4 STG.E.U16 desc[UR12][R4.64+0x60], R48 ;  /* 0x0000603004004986 */ /* 0x000fe2000c10150c */
[C---:B------:R-:W-:Y:S02]  /*52e0*/  ISETP.GT.AND P4, PT, R10.reuse, RZ, P2 ;  /* 0x000000ff0a00720c */ /* 0x040fe40001784270 */
[C---:B------:R-:W-:Y:S01]  /*52f0*/  ISETP.GT.AND P2, PT, R10.reuse, 0x8, P2 ;  /* 0x000000080a00780c */ /* 0x040fe20001744270 */
[----:B------:R-:W-:Y:S01]  /*5300*/  @P5 STG.E.U16 desc[UR12][R4.64+0x62], R49 ;  /* 0x0000623104005986 */ /* 0x000fe2000c10150c */
[----:B------:R-:W-:Y:S01]  /*5310*/  ISETP.GT.AND P5, PT, R10, RZ, P0 ;  /* 0x000000ff0a00720c */ /* 0x000fe200007a4270 */
[----:B0-----:R-:W-:-:S02]  /*5320*/  @P3 IMAD.MOV.U32 R6, RZ, RZ, R16 ;  /* 0x000000ffff063224 */ /* 0x001fc400078e0010 */
[----:B------:R-:W-:-:S05]  /*5330*/  @P3 IMAD.MOV.U32 R7, RZ, RZ, R17 ;  /* 0x000000ffff073224 */ /* 0x000fca00078e0011 */
[----:B------:R0:W-:Y:S01]  /*5340*/  @P3 STG.E.U16 desc[UR12][R6.64+0x60], R50 ;  /* 0x0000603206003986 */ /* 0x0001e2000c10150c */
[----:B------:R-:W-:Y:S01]  /*5350*/  ISETP.GT.AND P3, PT, R2, 0x40, PT ;  /* 0x000000400200780c */ /* 0x000fe20003f64270 */
        /* <DEDUP_REMOVED lines=37> */
[C---:B------:R-:W-:Y:S02]  /*55b0*/  ISETP.GT.AND P5, PT, R10.reuse, RZ, P0 ;  /* 0x000000ff0a00720c */ /* 0x040fe400007a4270 */
[----:B------:R-:W-:Y:S01]  /*55c0*/  ISETP.GT.AND P0, PT, R10, 0x8, P0 ;  /* 0x000000080a00780c */ /* 0x000fe20000704270 */
[----:B0-----:R-:W-:-:S02]  /*55d0*/  @P2 IMAD.MOV.U32 R6, RZ, RZ, R16 ;  /* 0x000000ffff062224 */ /* 0x001fc400078e0010 */
[----:B------:R-:W-:-:S05]  /*55e0*/  @P2 IMAD.MOV.U32 R7, RZ, RZ, R17 ;  /* 0x000000ffff072224 */ /* 0x000fca00078e0011 */
[----:B------:R0:W-:Y:S01]  /*55f0*/  @P2 STG.E.U16 desc[UR12][R6.64+0x90], R62 ;  /* 0x0000903e06002986 */ /* 0x0001e2000c10150c */
[----:B------:R-:W-:Y:S01]  /*5600*/  ISETP.GT.AND P2, PT, R2, 0x59, PT ;  /* 0x000000590200780c */ /* 0x000fe20003f44270 */
[----:B0-----:R-:W-:Y:S02]  /*5610*/  @P1 IMAD.MOV.U32 R6, RZ, RZ, R16 ;  /* 0x000000ffff061224 */ /* 0x001fe400078e0010 */
[----:B------:R-:W-:-:S05]  /*5620*/  @P1 IMAD.MOV.U32 R7, RZ, RZ, R17 ;  /* 0x000000ffff071224 */ /* 0x000fca00078e0011 */
[----:B------:R0:W-:Y:S01]  /*5630*/  @P1 STG.E.U16 desc[UR12][R6.64+0x92], R63 ;  /* 0x0000923f06001986 */ /* 0x0001e2000c10150c */
[----:B------:R-:W-:-:S03]  /*5640*/  ISETP.GT.AND P1, PT, R2, 0x58, PT ;  /* 0x000000580200780c */ /* 0x000fc60003f24270 */
[----:B------:R-:W-:Y:S01]  /*5650*/  @P4 STG.E.U16 desc[UR12][R4.64+0xa0], R64 ;  /* 0x0000a04004004986 */ /* 0x000fe2000c10150c */
[C---:B------:R-:W-:Y:S02]  /*5660*/  ISETP.GT.AND P4, PT, R10.reuse, RZ, P1 ;  /* 0x000000ff0a00720c */ /* 0x040fe40000f84270 */
[C---:B------:R-:W-:Y:S01]  /*5670*/  ISETP.GT.AND P1, PT, R10.reuse, 0x8, P1 ;  /* 0x000000080a00780c */ /* 0x040fe20000f24270 */
[----:B------:R-:W-:Y:S01]  /*5680*/  @P5 STG.E.U16 desc[UR12][R4.64+0xa2], R65 ;  /* 0x0000a24104005986 */ /* 0x000fe2000c10150c */
[C---:B------:R-:W-:Y:S02]  /*5690*/  ISETP.GT.AND P5, PT, R10.reuse, RZ, P2 ;  /* 0x000000ff0a00720c */ /* 0x040fe400017a4270 */
[----:B------:R-:W-:Y:S01]  /*56a0*/  ISETP.GT.AND P2, PT, R10, 0x8, P2 ;  /* 0x000000080a00780c */ /* 0x000fe20001744270 */
[----:B0-----:R-:W-:Y:S02]  /*56b0*/  @P3 IMAD.MOV.U32 R6, RZ, RZ, R16 ;  /* 0x000000ffff063224 */ /* 0x001fe400078e0010 */
        /* <DEDUP_REMOVED lines=15> */
[----:B------:R0:W-:Y:S02]  /*57b0*/  @P1 STG.E.U16 desc[UR12][R6.64+0xb0], R70 ;  /* 0x0000b04606001986 */ /* 0x0001e4000c10150c */
[----:B0-----:R-:W-:Y:S02]  /*57c0*/  @P2 IMAD.MOV.U32 R6, RZ, RZ, R16 ;  /* 0x000000ffff062224 */ /* 0x001fe400078e0010 */
[----:B------:R-:W-:-:S05]  /*57d0*/  @P2 IMAD.MOV.U32 R7, RZ, RZ, R17 ;  /* 0x000000ffff072224 */ /* 0x000fca00078e0011 */
[----:B------:R0:W-:Y:S01]  /*57e0*/  @P2 STG.E.U16 desc[UR12][R6.64+0xb2], R71 ;  /* 0x0000b24706002986 */ /* 0x0001e2000c10150c */
[----:B------:R-:W-:-:S03]  /*57f0*/  ISETP.GT.AND P2, PT, R2, 0x71, PT ;  /* 0x000000710200780c */ /* 0x000fc60003f44270 */
[----:B------:R-:W-:Y:S01]  /*5800*/  @P4 STG.E.U16 desc[UR12][R4.64+0xc0], R72 ;  /* 0x0000c04804004986 */ /* 0x000fe2000c10150c */
[----:B------:R-:W-:-:S03]  /*5810*/  ISETP.GT.AND P4, PT, R2, 0x68, PT ;  /* 0x000000680200780c */ /* 0x000fc60003f84270 */
[----:B------:R-:W-:Y:S01]  /*5820*/  @P5 STG.E.U16 desc[UR12][R4.64+0xc2], R73 ;  /* 0x0000c24904005986 */ /* 0x000fe2000c10150c */
[----:B------:R-:W-:Y:S02]  /*5830*/  ISETP.GT.AND P5, PT, R2, 0x69, PT ;  /* 0x000000690200780c */ /* 0x000fe40003fa4270 */
[C---:B------:R-:W-:Y:S01]  /*5840*/  ISETP.GT.AND P1, PT, R10.reuse, RZ, P4 ;  /* 0x000000ff0a00720c */ /* 0x040fe20002724270 */
[----:B0-----:R-:W-:Y:S01]  /*5850*/  @P3 IMAD.MOV.U32 R6, RZ, RZ, R16 ;  /* 0x000000ffff063224 */ /* 0x001fe200078e0010 */
[C---:B------:R-:W-:Y:S01]  /*5860*/  ISETP.GT.AND P6, PT, R10.reuse, RZ, P5 ;  /* 0x000000ff0a00720c */ /* 0x040fe20002fc4270 */
[----:B------:R-:W-:Y:S01]  /*5870*/  @P3 IMAD.MOV.U32 R7, RZ, RZ, R17 ;  /* 0x000000ffff073224 */ /* 0x000fe200078e0011 */
[----:B------:R-:W-:-:S04]  /*5880*/  ISETP.GT.AND P4, PT, R10, 0x8, P4 ;  /* 0x000000080a00780c */ /* 0x000fc80002784270 */
[----:B------:R0:W-:Y:S01]  /*5890*/  @P3 STG.E.U16 desc[UR12][R6.64+0xc0], R74 ;  /* 0x0000c04a06003986 */ /* 0x0001e2000c10150c */
[----:B------:R-:W-:-:S06]  /*58a0*/  ISETP.GT.AND P3, PT, R2, 0x70, PT ;  /* 0x000000700200780c */ /* 0x000fcc0003f64270 */
[----:B------:R-:W-:Y:S02]  /*58b0*/  @P6 IMAD.MOV.U32 R3, RZ, RZ, R5 ;  /* 0x000000ffff036224 */ /* 0x000fe400078e0005 */
[----:B0-----:R-:W-:Y:S02]  /*58c0*/  @P0 IMAD.MOV.U32 R6, RZ, RZ, R16 ;  /* 0x000000ffff060224 */ /* 0x001fe400078e0010 */
[----:B------:R-:W-:-:S05]  /*58d0*/  @P0 IMAD.MOV.U32 R7, RZ, RZ, R17 ;  /* 0x000000ffff070224 */ /* 0x000fca00078e0011 */
[----:B------:R-:W-:Y:S01]  /*58e0*/  @P0 STG.E.U16 desc[UR12][R6.64+0xc2], R75 ;  /* 0x0000c24b06000986 */ /* 0x000fe2000c10150c */
[----:B------:R-:W-:-:S03]  /*58f0*/  ISETP.GT.AND P0, PT, R2, 0x79, PT ;  /* 0x000000790200780c */ /* 0x000fc60003f04270 */
[----:B------:R-:W-:Y:S01]  /*5900*/  @P1 STG.E.U16 desc[UR12][R4.64+0xd0], R76 ;  /* 0x0000d04c04001986 */ /* 0x000fe2000c10150c */
[----:B------:R-:W-:Y:S01]  /*5910*/  ISETP.GT.AND P1, PT, R2, 0x78, PT ;  /* 0x000000780200780c */ /* 0x000fe20003f24270 */
[----:B------:R-:W-:-:S05]  /*5920*/  @P6 IMAD.MOV.U32 R2, RZ, RZ, R4 ;  /* 0x000000ffff026224 */ /* 0x000fca00078e0004 */
[----:B------:R0:W-:Y:S01]  /*5930*/  @P6 STG.E.U16 desc[UR12][R2.64+0xd2], R77 ;  /* 0x0000d24d02006986 */ /* 0x0001e2000c10150c */
[C---:B------:R-:W-:Y:S02]  /*5940*/  ISETP.GT.AND P6, PT, R10.reuse, 0x8, P5 ;  /* 0x000000080a00780c */ /* 0x040fe40002fc4270 */
[C---:B------:R-:W-:Y:S02]  /*5950*/  ISETP.GT.AND P5, PT, R10.reuse, RZ, P3 ;  /* 0x000000ff0a00720c */ /* 0x040fe40001fa4270 */
[----:B------:R-:W-:Y:S01]  /*5960*/  ISETP.GT.AND P3, PT, R10, 0x8, P3 ;  /* 0x000000080a00780c */ /* 0x000fe20001f64270 */
[----:B0-----:R-:W-:Y:S02]  /*5970*/  @P4 IMAD.MOV.U32 R2, RZ, RZ, R16 ;  /* 0x000000ffff024224 */ /* 0x001fe400078e0010 */
[----:B------:R-:W-:-:S05]  /*5980*/  @P4 IMAD.MOV.U32 R3, RZ, RZ, R17 ;  /* 0x000000ffff034224 */ /* 0x000fca00078e0011 */
[----:B------:R0:W-:Y:S01]  /*5990*/  @P4 STG.E.U16 desc[UR12][R2.64+0xd0], R78 ;  /* 0x0000d04e02004986 */ /* 0x0001e2000c10150c */
        /* <DEDUP_REMOVED lines=14> */
[----:B------:R0:W-:Y:S02]  /*5a80*/  @P4 STG.E.U16 desc[UR12][R2.64+0xe2], R81 ;  /* 0x0000e25102004986 */ /* 0x0001e4000c10150c */
        /* <DEDUP_REMOVED lines=8> */
[----:B------:R0:W-:Y:S04]  /*5b10*/  @P5 STG.E.U16 desc[UR12][R2.64+0xf0], R84 ;  /* 0x0000f05402005986 */ /* 0x0001e8000c10150c */
[----:B------:R1:W-:Y:S01]  /*5b20*/  @P6 STG.E.U16 desc[UR12][R4.64+0xf2], R85 ;  /* 0x0000f25504006986 */ /* 0x0003e2000c10150c */
[----:B0-----:R-:W-:Y:S02]  /*5b30*/  @P1 IMAD.MOV.U32 R2, RZ, RZ, R16 ;  /* 0x000000ffff021224 */ /* 0x001fe400078e0010 */
[----:B------:R-:W-:-:S05]  /*5b40*/  @P1 IMAD.MOV.U32 R3, RZ, RZ, R17 ;  /* 0x000000ffff031224 */ /* 0x000fca00078e0011 */
[----:B------:R1:W-:Y:S01]  /*5b50*/  @P1 STG.E.U16 desc[UR12][R2.64+0xf0], R86 ;  /* 0x0000f05602001986 */ /* 0x0003e2000c10150c */
[----:B------:R-:W-:Y:S05]  /*5b60*/  @!P0 EXIT ;  /* 0x000000000000894d */ /* 0x000fea0003800000 */
[----:B------:R-:W-:-:S05]  /*5b70*/  F2FP.F16.F32.PACK_AB R0, RZ, R0 ;  /* 0x00000000ff00723e */ /* 0x000fca00000000ff */
[----:B------:R-:W-:Y:S01]  /*5b80*/  STG.E.U16 desc[UR12][R16.64+0xf2], R0 ;  /* 0x0000f20010007986 */ /* 0x000fe2000c10150c */
[----:B------:R-:W-:Y:S05]  /*5b90*/  EXIT ;  /* 0x000000000000794d */ /* 0x000fea0003800000 */
.L_x_10:
[----:B------:R-:W-:-:S13]  /*5ba0*/  ISETP.NE.AND P0, PT, R6, RZ, PT ;  /* 0x000000ff0600720c */ /* 0x000fda0003f05270 */
[----:B------:R-:W-:Y:S05]  /*5bb0*/  @P0 EXIT ;  /* 0x000000000000094d */ /* 0x000fea0003800000 */
[----:B------:R-:W-:-:S13]  /*5bc0*/  ELECT P0, URZ, PT ;  /* 0x00000000003f782f */ /* 0x000fda0003800000 */
[----:B------:R-:W-:Y:S05]  /*5bd0*/  @!P0 BRA `(.L_x_147) ;  /* 0x0000000400d88947 */ /* 0x000fea0003800000 */
[----:B------:R-:W-:Y:S02]  /*5be0*/  ISETP.GE.AND P0, PT, R4, 0x1, PT ;  /* 0x000000010400780c */ /* 0x000fe40003f06270 */
[----:B---3-5:R-:W-:-:S04]  /*5bf0*/  SHF.R.S32.HI R3, RZ, 0x1f, R8 ;  /* 0x0000001fff037819 */ /* 0x028fc80000011408 */
[----:B------:R-:W-:-:S07]  /*5c00*/  LEA.HI R3, R3, R8, RZ, 0x7 ;  /* 0x0000000803037211 */ /* 0x000fce00078f38ff */
[----:B------:R-:W-:Y:S05]  /*5c10*/  @!P0 BRA `(.L_x_147) ;  /* 0x0000000400c88947 */ /* 0x000fea0003800000 */
[----:B------:R-:W-:Y:S01]  /*5c20*/  LOP3.LUT R3, R3, 0xffffff80, RZ, 0xc0, !PT ;  /* 0xffffff8003037812 */ /* 0x000fe200078ec0ff */
[----:B------:R-:W-:Y:S01]  /*5c30*/  IMAD.SHL.U32 R20, R9, 0x40, RZ ;  /* 0x0000004009147824 */ /* 0x000fe200078e00ff */
[----:B------:R-:W-:Y:S01]  /*5c40*/  LOP3.LUT P0, RZ, R8, 0x1f, RZ, 0xc0, !PT ;  /* 0x0000001f08ff7812 */ /* 0x000fe2000780c0ff */
[----:B------:R-:W-:Y:S01]  /*5c50*/  ULDC UR4, c[0x0][0x384] ;  /* 0x0000e10000047ab9 */ /* 0x000fe20000000800 */
[----:B------:R-:W-:Y:S01]  /*5c60*/  IMAD R0, R12, R13, RZ ;  /* 0x0000000d0c007224 */ /* 0x000fe200078e02ff */
[----:B------:R-:W-:Y:S01]  /*5c70*/  ULDC UR5, c[0x0][0x388] ;  /* 0x0000e20000057ab9 */ /* 0x000fe20000000800 */
[----:B------:R-:W-:Y:S01]  /*5c80*/  IMAD.IADD R3, R8, 0x1, -R3 ;  /* 0x0000000108037824 */ /* 0x000fe200078e0a03 */
[----:B------:R-:W-:Y:S01]  /*5c90*/  LOP3.LUT R23, R2, 0x2, RZ, 0xfc, !PT ;  /* 0x0000000202177812 */ /* 0x000fe200078efcff */
[----:B------:R-:W-:Y:S01]  /*5ca0*/  IMAD.SHL.U32 R19, R10, 0x80, RZ ;  /* 0x000000800a137824 */ /* 0x000fe200078e00ff */
[----:B------:R-:W-:Y:S01]  /*5cb0*/  CS2R R8, SRZ ;  /* 0x0000000000087805 */ /* 0x000fe2000001ff00 */
[----:B------:R-:W-:Y:S01]  /*5cc0*/  IMAD.MOV.U32 R6, RZ, RZ, RZ ;  /* 0x000000ffff067224 */ /* 0x000fe200078e00ff */
[C---:B------:R-:W-:Y:S01]  /*5cd0*/  ISETP.NE.AND P1, PT, R3.reuse, RZ, PT ;  /* 0x000000ff0300720c */ /* 0x040fe20003f25270 */
[----:B------:R-:W-:Y:S01]  /*5ce0*/  IMAD.MOV.U32 R7, RZ, RZ, 0x1 ;  /* 0x00000001ff077424 */ /* 0x000fe200078e00ff */
[----:B------:R-:W-:Y:S01]  /*5cf0*/  ISETP.NE.OR P0, PT, R3, RZ, !P0 ;  /* 0x000000ff0300720c */ /* 0x000fe20004705670 */
[----:B------:R-:W-:-:S04]  /*5d00*/  IMAD.HI.U32 R3, R20, UR4, RZ ;  /* 0x0000000414037c27 */ /* 0x000fc8000f8e00ff */
[----:B------:R-:W-:Y:S01]  /*5d10*/  IMAD.MOV.U32 R10, RZ, RZ, RZ ;  /* 0x000000ffff0a7224 */ /* 0x000fe200078e00ff */
[----:B------:R-:W-:Y:S01]  /*5d20*/  SHF.R.U32.HI R3, RZ, UR5, R3 ;  /* 0x00000005ff037c19 */ /* 0x000fe20008011603 */
[----:B------:R-:W-:Y:S02]  /*5d30*/  IMAD R0, R5, R0, 0x1 ;  /* 0x0000000105007424 */ /* 0x000fe400078e0200 */
[----:B------:R-:W-:-:S07]  /*5d40*/  VIADD R22, R19, 0x40 ;  /* 0x0000004013167836 */ /* 0x000fce0000000000 */
.L_x_151:
[----:B------:R-:W0:Y:S01]  /*5d50*/  S2R R12, SR_CgaCtaId ;  /* 0x00000000000c7919 */ /* 0x000e220000008800 */
[----:B------:R-:W-:-:S04]  /*5d60*/  MOV R11, 0x400 ;  /* 0x00000400000b7802 */ /* 0x000fc80000000f00 */
[----:B0-----:R-:W-:Y:S02]  /*5d70*/  LEA R21, R12, R11, 0x18 ;  /* 0x0000000b0c157211 */ /* 0x001fe400078ec0ff */
[----:B------:R-:W-:-:S03]  /*5d80*/  SHF.L.U32 R11, R7, 0x1f, RZ ;  /* 0x0000001f070b7819 */ /* 0x000fc600000006ff */
[----:B------:R-:W-:-:S07]  /*5d90*/  IMAD R18, R6, 0x8, R21 ;  /* 0x0000000806127824 */ /* 0x000fce00078e0215 */
.L_x_148:
[----:B0-----:R0:W1:Y:S02]  /*5da0*/  SYNCS.PHASECHK.TRANS64.TRYWAIT P2, [R18+URZ+0x36048], R11 ;  /* 0x0360480b120075a7 */ /* 0x001064000804017f */
[----:B-1----:R-:W-:Y:S05]  /*5db0*/  @!P2 NANOSLEEP.SYNCS 0x989680 ;  /* 0x009896800000a95d */ /* 0x002fea0003900000 */
[----:B------:R-:W1:Y:S02]  /*5dc0*/  @!P2 SYNCS.PHASECHK.TRANS64 P2, [R18+URZ+0x36048], R11 ;  /* 0x0360480b1200a5a7 */ /* 0x000e64000804007f */
[----:B-1----:R-:W-:Y:S05]  /*5dd0*/  @!P2 BRA `(.L_x_148) ;  /* 0xfffffffc00f0a947 */ /* 0x002fea000383ffff */
[----:B0-----:R-:W0:Y:S02]  /*5de0*/  @!P1 LDC R11, c[0x0][0x500] ;  /* 0x00014000ff0b9b82 */ /* 0x001e240000000800 */
[----:B0-----:R0:W-:Y:S02]  /*5df0*/  @!P1 SYNCS.ARRIVE.TRANS64 RZ, [R18+URZ+0x36000], R11 ;  /* 0x0360000b12ff99a7 */ /* 0x0011e4000800003f */
[----:B0-----:R-:W-:-:S04]  /*5e00*/  PRMT R11, R23, 0x9910, RZ ;  /* 0x00009910170b7816 */ /* 0x001fc800000000ff */
[----:B------:R-:W-:-:S13]  /*5e10*/  ISETP.NE.AND P2, PT, R11, 0x2, PT ;  /* 0x000000020b00780c */ /* 0x000fda0003f45270 */
[----:B------:R-:W-:Y:S05]  /*5e20*/  @P2 BRA `(.L_x_149) ;  /* 0x0000000000042947 */ /* 0x000fea0003800000 */
[----:B------:R-:W-:Y:S01]  /*5e30*/  BPT.TRAP 0x1 ;  /* 0x000000040000795c */ /* 0x000fe20000300000 */
.L_x_149:
[----:B------:R-:W-:Y:S05]  /*5e40*/  @P0 BRA `(.L_x_150) ;  /* 0x0000000000040947 */ /* 0x000fea0003800000 */
[----:B------:R-:W-:Y:S01]  /*5e50*/  BPT.TRAP 0x1 ;  /* 0x000000040000795c */ /* 0x000fe20000300000 */
.L_x_150:
[----:B------:R-:W0:Y:S01]  /*5e60*/  LDC R13, c[0x0][0x380] ;  /* 0x0000e000ff0d7b82 */ /* 0x000e220000000800 */
[----:B------:R-:W-:Y:S01]  /*5e70*/  R2UR UR4, R3 ;  /* 0x00000000030472ca */ /* 0x000fe200000e0000 */
[----:B------:R-:W-:Y:S01]  /*5e80*/  ULDC UR28, c[0x0][0x38c] ;  /* 0x0000e300001c7ab9 */ /* 0x000fe20000000800 */
[----:B------:R-:W-:Y:S01]  /*5e90*/  R2UR UR10, R20 ;  /* 0x00000000140a72ca */ /* 0x000fe200000e0000 */
[----:B------:R-:W-:Y:S01]  /*5ea0*/  UISETP.NE.AND UP0, UPT, UR28, 0x1, UPT ;  /* 0x000000011c00788c */ /* 0x000fe2000bf05270 */
[C---:B------:R-:W-:Y:S01]  /*5eb0*/  R2UR UR26, R10.reuse ;  /* 0x000000000a1a72ca */ /* 0x040fe200000e0000 */
[----:B------:R-:W-:Y:S01]  /*5ec0*/  VIADD R10, R10, 0x1 ;  /* 0x000000010a0a7836 */ /* 0x000fe20000000000 */
[----:B------:R-:W-:Y:S01]  /*5ed0*/  R2UR UR7, R21 ;  /* 0x00000000150772ca */ /* 0x000fe200000e0000 */
[----:B------:R-:W1:Y:S01]  /*5ee0*/  LDC.64 R14, c[0x0][0x3b8] ;  /* 0x0000ee00ff0e7b82 */ /* 0x000e620000000a00 */
[C---:B------:R-:W-:Y:S01]  /*5ef0*/  IMAD R21, R6.reuse, 0x4000, R21 ;  /* 0x0000400006157824 */ /* 0x040fe200078e0215 */
[----:B------:R-:W-:Y:S01]  /*5f00*/  R2UR UR24, R6 ;  /* 0x00000000061872ca */ /* 0x000fe200000e0000 */
[----:B------:R-:W-:Y:S01]  /*5f10*/  ULDC.64 UR14, c[0x0][0x198] ;  /* 0x00006600000e7ab9 */ /* 0x000fe20000000a00 */
[----:B------:R-:W-:Y:S01]  /*5f20*/  R2UR UR25, R18 ;  /* 0x00000000121972ca */ /* 0x000fe200000e0000 */
[----:B------:R-:W-:Y:S01]  /*5f30*/  VIADD R0, R0, 0xffffffff ;  /* 0xffffffff00007836 */ /* 0x000fe20000000000 */
[----:B------:R-:W-:Y:S01]  /*5f40*/  R2UR UR20, R9 ;  /* 0x00000000091472ca */ /* 0x000fe200000e0000 */
[----:B------:R-:W-:Y:S01]  /*5f50*/  @UP0 ULDC.64 UR12, c[0x0][0x390] ;  /* 0x0000e400000c0ab9 */ /* 0x000fe20000000a00 */
[----:B------:R-:W1:Y:S01]  /*5f60*/  LDC.64 R16, c[0x0][0x3d8] ;  /* 0x0000f600ff107b82 */ /* 0x000e620000000a00 */
[----:B------:R-:W-:Y:S01]  /*5f70*/  R2UR UR21, R8 ;  /* 0x00000000081572ca */ /* 0x000fe200000e0000 */
[----:B------:R-:W-:Y:S01]  /*5f80*/  ULDC.64 UR16, c[0x0][0x3b0] ;  /* 0x0000ec0000107ab9 */ /* 0x000fe20000000a00 */
[----:B------:R-:W-:Y:S01]  /*5f90*/  ULDC.64 UR22, c[0x0][0x3d0] ;  /* 0x0000f40000167ab9 */ /* 0x000fe20000000a00 */
[----:B------:R-:W-:Y:S01]  /*5fa0*/  R2UR UR18, R19 ;  /* 0x00000000131272ca */ /* 0x000fe200000e0000 */
[----:B------:R-:W-:Y:S01]  /*5fb0*/  USHF.L.U32 UR26, UR26, 0x6, URZ ;  /* 0x000000061a1a7899 */ /* 0x000fe2000800063f */
[----:B------:R-:W-:Y:S01]  /*5fc0*/  ISETP.GT.AND P5, PT, R0, 0x1, PT ;  /* 0x000000010000780c */ /* 0x000fe20003fa4270 */
[----:B------:R-:W-:Y:S01]  /*5fd0*/  ULEA UR24, UR24, UR7, 0xd ;  /* 0x0000000718187291 */ /* 0x000fe2000f8e683f */
[----:B0-----:R-:W-:Y:S01]  /*5fe0*/  ISETP.NE.AND P2, PT, R13, 0x1, PT ;  /* 0x000000010d00780c */ /* 0x001fe20003f45270 */
[----:B------:R-:W-:Y:S01]  /*5ff0*/  UIADD3 UR25, UR25, 0x36000, URZ ;  /* 0x0003600019197890 */ /* 0x000fe2000fffe03f */
[----:B------:R-:W-:Y:S01]  /*6000*/  VIADD R6, R6, 0x1 ;  /* 0x0000000106067836 */ /* 0x000fe20000000000 */
[----:B------:R-:W-:Y:S01]  /*6010*/  UMOV UR5, 0x10000000 ;  /* 0x1000000000057882 */ /* 0x000fe20000000000 */
[----:B------:R-:W-:-:S03]  /*6020*/  UMOV UR19, UR26 ;  /* 0x0000001a00137c82 */ /* 0x000fc60008000000 */
[----:B------:R-:W-:-:S04]  /*6030*/  ISETP.NE.AND P4, PT, R6, 0x9, PT ;  /* 0x000000090600780c */ /* 0x000fc80003f85270 */
[----:B------:R-:W-:Y:S02]  /*6040*/  SEL R6, R6, RZ, P4 ;  /* 0x000000ff06067207 */ /* 0x000fe40002000000 */
[----:B------:R-:W-:Y:S01]  /*6050*/  @P2 IMAD.U32 R11, RZ, RZ, UR4 ;  /* 0x00000004ff0b2e24 */ /* 0x000fe2000f8e00ff */
[----:B------:R-:W-:Y:S01]  /*6060*/  UMOV UR4, 0x0 ;  /* 0x0000000000047882 */ /* 0x000fe20000000000 */
[----:B-1----:R-:W-:-:S03]  /*6070*/  IMAD R12, R8, R15, R17 ;  /* 0x0000000f080c7224 */ /* 0x002fc600078e0211 */
[----:B------:R-:W-:Y:S01]  /*6080*/  @P2 R2UR UR10, R11 ;  /* 0x000000000b0a22ca */ /* 0x000fe200000e0000 */
[----:B------:R-:W-:Y:S01]  /*6090*/  IMAD R11, R9, R14, R16 ;  /* 0x0000000e090b7224 */ /* 0x000fe200078e0210 */
[C---:B------:R-:W-:Y:S02]  /*60a0*/  ISETP.NE.AND P2, PT, R10.reuse, R5, PT ;  /* 0x000000050a00720c */ /* 0x040fe40003f45270 */
[----:B------:R-:W-:Y:S02]  /*60b0*/  SEL R14, RZ, 0x1, P4 ;  /* 0x00000001ff0e7807 */ /* 0x000fe40002000000 */
[----:B------:R-:W-:Y:S02]  /*60c0*/  PRMT R11, R11, 0x40, R12 ;  /* 0x000000400b0b7816 */ /* 0x000fe4000000000c */
[----:B------:R-:W0:Y:S01]  /*60d0*/  LDC R12, c[0x0][0x3c8] ;  /* 0x0000f200ff0c7b82 */ /* 0x000e220000000800 */
[----:B------:R-:W-:Y:S02]  /*60e0*/  LOP3.LUT R7, R7, R14, RZ, 0x3c, !PT ;  /* 0x0000000e07077212 */ /* 0x000fe400078e3cff */
[----:B------:R-:W-:Y:S01]  /*60f0*/  R2UR UR11, R11 ;  /* 0x000000000b0b72ca */ /* 0x000fe200000e0000 */
[----:B------:R-:W-:Y:S01]  /*6100*/  VIADD R11, R9, 0x1 ;  /* 0x00000001090b7836 */ /* 0x000fe20000000000 */
[----:B------:R-:W-:Y:S01]  /*6110*/  UIADD3 UR6, -UR10, URZ, URZ ;  /* 0x0000003f0a067290 */ /* 0x000fe2000fffe13f */
[----:B------:R-:W-:Y:S01]  /*6120*/  SEL R10, R10, RZ, P2 ;  /* 0x000000ff0a0a7207 */ /* 0x000fe20001000000 */
[----:B------:R-:W-:Y:S01]  /*6130*/  UIMAD.WIDE.U32 UR8, UR10, UR12, URZ ;  /* 0x0000000c0a0872a5 */ /* 0x000fe2000f8e003f */
[----:B------:R-:W-:Y:S01]  /*6140*/  @P2 IMAD.MOV R11, RZ, RZ, R9 ;  /* 0x000000ffff0b2224 */ /* 0x000fe200078e0209 */
[----:B------:R-:W-:Y:S01]  /*6150*/  UMOV UR29, UR10 ;  /* 0x0000000a001d7c82 */ /* 0x000fe20008000000 */
[----:B------:R-:W-:Y:S01]  /*6160*/  UMOV UR12, UR20 ;  /* 0x00000014000c7c82 */ /* 0x000fe20008000000 */
[----:B------:R-:W-:Y:S01]  /*6170*/  IMAD R13, R13, UR6, R20 ;  /* 0x000000060d0d7c24 */ /* 0x000fe2000f8e0214 */
[----:B------:R-:W-:-:S02]  /*6180*/  @UP0 USHF.R.U32.HI UR29, URZ, UR13, UR9 ;  /* 0x0000000d3f1d0299 */ /* 0x000fc40008011609 */
[----:B------:R-:W-:Y:S01]  /*6190*/  R2UR UR8, R21 ;  /* 0x00000000150872ca */ /* 0x000fe200000e0000 */
[----:B------:R-:W-:Y:S01]  /*61a0*/  UIADD3 UR6, UP1, UR14, 0xf0, URZ ;  /* 0x000000f00e067890 */ /* 0x000fe2000ff3e03f */
[----:B------:R-:W-:Y:S01]  /*61b0*/  R2UR UR27, R13 ;  /* 0x000000000d1b72ca */ /* 0x000fe200000e0000 */
[----:B------:R-:W-:Y:S02]  /*61c0*/  UIADD3 UR9, -UR29, URZ, URZ ;  /* 0x0000003f1d097290 */ /* 0x000fe4000fffe13f */
[----:B------:R-:W-:Y:S02]  /*61d0*/  UIADD3 UR14, UP2, UR14, 0x1f0, URZ ;  /* 0x000001f00e0e7890 */ /* 0x000fe4000ff5e03f */
[----:B------:R-:W-:Y:S01]  /*61e0*/  UIMAD UR28, UR28, UR9, UR10 ;  /* 0x000000091c1c72a4 */ /* 0x000fe2000f8e020a */
[----:B------:R-:W-:Y:S01]  /*61f0*/  R2UR UR10, R22 ;  /* 0x00000000160a72ca */ /* 0x000fe200000e0000 */
[----:B------:R-:W-:Y:S01]  /*6200*/  UIADD3.X UR7, URZ, UR15, URZ, UP1, !UPT ;  /* 0x0000000f3f077290 */ /* 0x000fe20008ffe43f */
[C---:B0-----:R-:W-:Y:S01]  /*6210*/  ISETP.NE.AND P3, PT, R11.reuse, R12, PT ;  /* 0x0000000c0b00720c */ /* 0x041fe20003f65270 */
[----:B------:R-:W-:Y:S01]  /*6220*/  UIMAD UR28, UR28, UR17, UR23 ;  /* 0x000000111c1c72a4 */ /* 0x000fe2000f8e0217 */
[----:B------:R-:W-:Y:S01]  /*6230*/  VIADD R12, R8, 0x1 ;  /* 0x00000001080c7836 */ /* 0x000fe20000000000 */
[----:B------:R-:W-:Y:S01]  /*6240*/  UIADD3.X UR15, URZ, UR15, URZ, UP2, !UPT ;  /* 0x0000000f3f0f7290 */ /* 0x000fe200097fe43f */
[----:B------:R-:W-:Y:S01]  /*6250*/  SEL R9, R11, RZ, P3 ;  /* 0x000000ff0b097207 */ /* 0x000fe20001800000 */
[----:B------:R-:W-:-:S02]  /*6260*/  UIMAD UR27, UR27, UR16, UR22 ;  /* 0x000000101b1b72a4 */ /* 0x000fc4000f8e0216 */
[----:B------:R-:W-:Y:S02]  /*6270*/  UPRMT UR22, UR11, 0x5410, URZ ;  /* 0x000054100b167896 */ /* 0x000fe4000800003f */
[----:B------:R-:W-:Y:S02]  /*6280*/  UIADD3 UR16, UR8, 0x12000, URZ ;  /* 0x0001200008107890 */ /* 0x000fe4000fffe03f */
[----:B------:R-:W-:Y:S01]  /*6290*/  UIADD3 UR8, UR8, 0x14000, URZ ;  /* 0x0001400008087890 */ /* 0x000fe2000fffe03f */
[----:B------:R-:W-:Y:S01]  /*62a0*/  UMOV UR17, UR25 ;  /* 0x0000001900117c82 */ /* 0x000fe20008000000 */
[----:B------:R-:W-:Y:S01]  /*62b0*/  UMOV UR13, UR21 ;  /* 0x00000015000d7c82 */ /* 0x000fe20008000000 */
[----:B------:R-:W-:Y:S02]  /*62c0*/  UMOV UR9, UR25 ;  /* 0x0000001900097c82 */ /* 0x000fe40008000000 */
[----:B------:R0:W-:Y:S01]  /*62d0*/  UTMALDG.4D.IM2COL [UR24], [UR6], UR22 ;  /* 0x00000018060073b4 */ /* 0x0001e20008058016 */
[----:B------:R-:W-:Y:S01]  /*62e0*/  UMOV UR11, UR26 ;  /* 0x0000001a000b7c82 */ /* 0x000fe20008000000 */
[----:B------:R-:W-:-:S04]  /*62f0*/  @P3 IMAD.MOV R12, RZ, RZ, R8 ;  /* 0x000000ffff0c3224 */ /* 0x000fc800078e0208 */
[----:B------:R-:W-:Y:S01]  /*6300*/  IMAD.MOV.U32 R8, RZ, RZ, R12 ;  /* 0x000000ffff087224 */ /* 0x000fe200078e000c */
[----:B------:R0:W-:Y:S01]  /*6310*/  UTMALDG.4D [UR16], [UR14], desc[UR4] ;  /* 0x000004100e0075b4 */ /* 0x0001e20008019000 */
[----:B------:R0:W-:Y:S02]  /*6320*/  UTMALDG.4D [UR8], [UR14], desc[UR4] ;  /* 0x000004080e0075b4 */ /* 0x0001e40008019000 */
[----:B0-----:R-:W-:Y:S05]  /*6330*/  @P5 BRA `(.L_x_151) ;  /* 0xfffffff800845947 */ /* 0x001fea000383ffff */
.L_x_147:
[----:B------:R-:W-:Y:S01]  /*6340*/  ISETP.GE.U32.AND P2, PT, R4, 0x9, PT ;  /* 0x000000090400780c */ /* 0x000fe20003f46070 */
[----:B------:R-:W-:Y:S05]  /*6350*/  WARPSYNC.ALL ;  /* 0x0000000000007948 */ /* 0x000fea0003800000 */
[----:B------:R-:W-:-:S07]  /*6360*/  ELECT P1, URZ, PT ;  /* 0x00000000003f782f */ /* 0x000fce0003820000 */
[----:B------:R-:W-:-:S05]  /*6370*/  @P2 IMAD.WIDE.U32 R6, R4, 0x38e38e39, RZ ;  /* 0x38e38e3904062825 */ /* 0x000fca00078e00ff */
[----:B-----5:R-:W-:-:S04]  /*6380*/  @P2 SHF.R.U32.HI R0, RZ, 0x1, R7 ;  /* 0x00000001ff002819 */ /* 0x020fc80000011607 */
[----:B------:R-:W-:-:S04]  /*6390*/  @P2 LOP3.LUT R0, R0, 0x1, RZ, 0xc0, !PT ;  /* 0x0000000100002812 */ /* 0x000fc800078ec0ff */
[----:B------:R-:W-:Y:S01]  /*63a0*/  @P2 ISETP.NE.U32.AND P0, PT, R0, 0x1, PT ;  /* 0x000000010000280c */ /* 0x000fe20003f05070 */
[----:B------:R-:W-:-:S12]  /*63b0*/  @!P1 EXIT ;  /* 0x000000000000994d */ /* 0x000fd80003800000 */
[----:B------:R-:W-:Y:S01]  /*63c0*/  LOP3.LUT R2, R2, 0x2, RZ, 0xfc, !PT ;  /* 0x0000000202027812 */ /* 0x000fe200078efcff */
[----:B------:R-:W-:Y:S01]  /*63d0*/  IMAD.MOV.U32 R0, RZ, RZ, 0x1 ;  /* 0x00000001ff007424 */ /* 0x000fe200078e00ff */
[----:B------:R-:W-:Y:S02]  /*63e0*/  @P2 ISETP.NE.U32.AND.EX P0, PT, RZ, RZ, PT, P0 ;  /* 0x000000ffff00220c */ /* 0x000fe40003f05100 */
[----:B------:R-:W-:Y:S02]  /*63f0*/  ISETP.NE.AND P1, PT, R2, 0x3, PT ;  /* 0x000000030200780c */ /* 0x000fe40003f25270 */
[----:B------:R-:W-:-:S11]  /*6400*/  @P2 SEL R0, RZ, 0x1, !P0 ;  /* 0x00000001ff002807 */ /* 0x000fd60004000000 */
[----:B------:R-:W-:Y:S05]  /*6410*/  @!P1 BRA `(.L_x_152) ;  /* 0x0000000000049947 */ /* 0x000fea0003800000 */
[----:B------:R-:W-:Y:S01]  /*6420*/  BPT.TRAP 0x1 ;  /* 0x000000040000795c */ /* 0x000fe20000300000 */
.L_x_152:
[----:B------:R-:W0:Y:S01]  /*6430*/  S2R R5, SR_CgaCtaId ;  /* 0x0000000000057919 */ /* 0x000e220000008800 */
[----:B---3--:R-:W-:Y:S01]  /*6440*/  IMAD.WIDE.U32 R2, R4, 0x38e38e39, RZ ;  /* 0x38e38e3904027825 */ /* 0x008fe200078e00ff */
[----:B------:R-:W-:-:S04]  /*6450*/  MOV R2, 0x400 ;  /* 0x0000040000027802 */ /* 0x000fc80000000f00 */
[----:B------:R-:W-:-:S05]  /*6460*/  SHF.R.U32.HI R3, RZ, 0x1, R3 ;  /* 0x00000001ff037819 */ /* 0x000fca0000011603 */
[----:B------:R-:W-:Y:S01]  /*6470*/  IMAD R4, R3, -0x9, R4 ;  /* 0xfffffff703047824 */ /* 0x000fe200078e0204 */
[----:B0-----:R-:W-:Y:S02]  /*6480*/  LEA R2, R5, R2, 0x18 ;  /* 0x0000000205027211 */ /* 0x001fe400078ec0ff */
[----:B------:R-:W-:-:S03]  /*6490*/  SHF.L.U32 R5, R0, 0x1f, RZ ;  /* 0x0000001f00057819 */ /* 0x000fc600000006ff */
[----:B------:R-:W-:-:S04]  /*64a0*/  VIADD R3, R2, 0x36048 ;  /* 0x0003604802037836 */ /* 0x000fc80000000000 */
[----:B------:R-:W-:-:S07]  /*64b0*/  IMAD R2, R4, 0x8, R3 ;  /* 0x0000000804027824 */ /* 0x000fce00078e0203 */
.L_x_153:
[----:B0-----:R0:W1:Y:S02]  /*64c0*/  SYNCS.PHASECHK.TRANS64.TRYWAIT P0, [R2+URZ], R5 ;  /* 0x00000005020075a7 */ /* 0x001064000800017f */
[----:B-1----:R-:W-:Y:S05]  /*64d0*/  @!P0 NANOSLEEP.SYNCS 0x989680 ;  /* 0x009896800000895d */ /* 0x002fea0003900000 */
[----:B------:R-:W1:Y:S02]  /*64e0*/  @!P0 SYNCS.PHASECHK.TRANS64 P0, [R2+URZ], R5 ;  /* 0x00000005020085a7 */ /* 0x000e64000800007f */
[----:B-1----:R-:W-:Y:S05]  /*64f0*/  @!P0 BRA `(.L_x_153) ;  /* 0xfffffffc00f08947 */ /* 0x002fea000383ffff */
[----:B------:R-:W-:-:S05]  /*6500*/  VIADD R4, R4, 0x1 ;  /* 0x0000000104047836 */ /* 0x000fca0000000000 */
[----:B------:R-:W-:-:S04]  /*6510*/  ISETP.NE.AND P0, PT, R4, 0x9, PT ;  /* 0x000000090400780c */ /* 0x000fc80003f05270 */
[----:B0-----:R-:W-:Y:S02]  /*6520*/  SEL R5, RZ, 0x1, P0 ;  /* 0x00000001ff057807 */ /* 0x001fe40000000000 */
[----:B------:R-:W-:Y:S02]  /*6530*/  SEL R4, R4, RZ, P0 ;  /* 0x000000ff04047207 */ /* 0x000fe40000000000 */
[----:B------:R-:W-:-:S03]  /*6540*/  LOP3.LUT R7, R0, R5, RZ, 0x3c, !PT ;  /* 0x0000000500077212 */ /* 0x000fc600078e3cff */
[----:B------:R-:W-:Y:S01]  /*6550*/  IMAD R0, R4, 0x8, R3 ;  /* 0x0000000804007824 */ /* 0x000fe200078e0203 */
[----:B------:R-:W-:-:S07]  /*6560*/  SHF.L.U32 R5, R7, 0x1f, RZ ;  /* 0x0000001f07057819 */ /* 0x000fce00000006ff */
.L_x_154:
        /* <DEDUP_REMOVED lines=11> */
.L_x_155:
        /* <DEDUP_REMOVED lines=11> */
.L_x_156:
        /* <DEDUP_REMOVED lines=11> */
.L_x_157:
        /* <DEDUP_REMOVED lines=11> */
.L_x_158:
        /* <DEDUP_REMOVED lines=11> */
.L_x_159:
        /* <DEDUP_REMOVED lines=11> */
.L_x_160:
        /* <DEDUP_REMOVED lines=11> */
.L_x_161:
[----:B0-----:R0:W1:Y:S02]  /*6a40*/  SYNCS.PHASECHK.TRANS64.TRYWAIT P0, [R4+URZ], R3 ;  /* 0x00000003040075a7 */ /* 0x001064000800017f */
[----:B-1----:R-:W-:Y:S05]  /*6a50*/  @!P0 NANOSLEEP.SYNCS 0x989680 ;  /* 0x009896800000895d */ /* 0x002fea0003900000 */
[----:B------:R-:W1:Y:S02]  /*6a60*/  @!P0 SYNCS.PHASECHK.TRANS64 P0, [R4+URZ], R3 ;  /* 0x00000003040085a7 */ /* 0x000e64000800007f */
[----:B-1----:R-:W-:Y:S05]  /*6a70*/  @P0 EXIT ;  /* 0x000000000000094d */ /* 0x002fea0003800000 */
[----:B------:R-:W-:Y:S05]  /*6a80*/  BRA `(.L_x_161) ;  /* 0xfffffffc00ec7947 */ /* 0x000fea000383ffff */
.L_x_162:
[----:B------:R-:W-:-:S00]  /*6a90*/  BRA `(.L_x_162) ;  /* 0xfffffffc00fc7947 */ /* 0x000fc0000383ffff */
[----:B------:R-:W-:-:S00]  /*6aa0*/  NOP ;  /* 0x0000000000007918 */ /* 0x000fc00000000000 */
        /* <DEDUP_REMOVED lines=13> */
.L_x_163:


//--------------------- .nv.shared._ZN7cutlass13device_kernelINS_4conv6kernel13ConvUniversalINS1_16ConvProblemShapeILNS1_8OperatorE1ELi2EEENS1_10collective14CollectiveConvINS1_46MainloopSm90TmaGmmaWarpSpecializedImplicitGemmILS5_1ELi9ELi2EN4cute5tupleIJNSA_1CILi1EEESD_SD_EEENS1_36KernelImplicitTmaWarpSpecializedSm90ELi1EEENSB_IJNSC_ILi64EEENSC_ILi128EEENSB_IJSH_EEEEEENS_6half_tESL_NSA_8TiledMMAINSA_8MMA_AtomIJNSA_4SM904GMMA26MMA_64x128x16_F32F16F16_SSILNSP_5MajorE0ELSR_1ELNSP_7ScaleInE1ELSS_1EEEEEENSA_6LayoutISE_NSB_IJNSC_ILi0EEESW_SW_EEEEENSB_IJNSA_10UnderscoreESZ_SZ_EEEEENS7_6detail26Sm90ImplicitGemmTileTraitsINSA_20SM90_TMA_LOAD_IM2COLENSA_14ComposedLayoutINSA_7SwizzleILi3ELi4ELi3EEENSA_18smem_ptr_flag_bitsILi16EEENSV_INSB_IJNSB_IJNSC_ILi8EEES1A_EEENSB_IJSH_SD_EEENSB_IJSD_NSC_ILi9EEEEEEEEENSB_IJNSB_IJSH_NSC_ILi512EEEEEENSB_IJSD_SW_EEENSB_IJSW_NSC_ILi4096EEEEEEEEEEEEEvEENS13_INSA_13SM90_TMA_LOADENS15_IS17_S19_NSV_INSB_IJNSB_IJSH_NSC_ILi2EEEEEES1B_S1E_EEENSB_IJNSB_IJSD_S1J_EEES1H_NSB_IJSW_NSC_ILi8192EEEEEEEEEEEEEvEEEENS_8epilogue10collective6detail29Sm90TmaWarpSpecializedAdapterINS22_15DefaultEpilogueISL_NSB_IJNSB_IJlllEEESD_SW_EEES27_NS21_6thread17LinearCombinationISL_Li1EffLNS28_9ScaleType4KindE0ELNS_15FloatRoundStyleE2ESL_EENS_4gemm15EpilogueDefaultEEEEEvvEEEEvNT_6ParamsE --------------------------
	.section	.nv.shared._ZN7cutlass13device_kernelINS_4conv6kernel13ConvUniversalINS1_16ConvProblemShapeILNS1_8OperatorE1ELi2EEENS1_10collective14CollectiveConvINS1_46MainloopSm90TmaGmmaWarpSpecializedImplicitGemmILS5_1ELi9ELi2EN4cute5tupleIJNSA_1CILi1EEESD_SD_EEENS1_36KernelImplicitTmaWarpSpecializedSm90ELi1EEENSB_IJNSC_ILi64EEENSC_ILi128EEENSB_IJSH_EEEEEENS_6half_tESL_NSA_8TiledMMAINSA_8MMA_AtomIJNSA_4SM904GMMA26MMA_64x128x16_F32F16F16_SSILNSP_5MajorE0ELSR_1ELNSP_7ScaleInE1ELSS_1EEEEEENSA_6LayoutISE_NSB_IJNSC_ILi0EEESW_SW_EEEEENSB_IJNSA_10UnderscoreESZ_SZ_EEEEENS7_6detail26Sm90ImplicitGemmTileTraitsINSA_20SM90_TMA_LOAD_IM2COLENSA_14ComposedLayoutINSA_7SwizzleILi3ELi4ELi3EEENSA_18smem_ptr_flag_bitsILi16EEENSV_INSB_IJNSB_IJNSC_ILi8EEES1A_EEENSB_IJSH_SD_EEENSB_IJSD_NSC_ILi9EEEEEEEEENSB_IJNSB_IJSH_NSC_ILi512EEEEEENSB_IJSD_SW_EEENSB_IJSW_NSC_ILi4096EEEEEEEEEEEEEvEENS13_INSA_13SM90_TMA_LOADENS15_IS17_S19_NSV_INSB_IJNSB_IJSH_NSC_ILi2EEEEEES1B_S1E_EEENSB_IJNSB_IJSD_S1J_EEES1H_NSB_IJSW_NSC_ILi8192EEEEEEEEEEEEEvEEEENS_8epilogue10collective6detail29Sm90TmaWarpSpecializedAdapterINS22_15DefaultEpilogueISL_NSB_IJNSB_IJlllEEESD_SW_EEES27_NS21_6thread17LinearCombinationISL_Li1EffLNS28_9ScaleType4KindE0ELNS_15FloatRoundStyleE2ESL_EENS_4gemm15EpilogueDefaultEEEEEvvEEEEvNT_6ParamsE,"aw",@nobits
	.sectionflags	@""
	.align	16
	.zero		1024


//--------------------- .nv.shared.reserved.0     --------------------------
	.section	.nv.shared.reserved.0,"aw",@nobits
	.weak		__nv_reservedSMEM_offset_0_alias
	.size		__nv_reservedSMEM_offset_0_alias, 0, 0
	.other		__nv_reservedSMEM_offset_0_alias,@"STO_CUDA_RESERVED_SHARED STV_DEFAULT"
__nv_reservedSMEM_offset_0_alias:
	.zero		0


//--------------------- .nv.global                --------------------------
	.section	.nv.global,"aw",@nobits
.nv.global:
	.type		_ZN39_INTERNAL_06f909c5_4_k_cu_8c87389d_36904cute1_E,@object
	.size		_ZN39_INTERNAL_06f909c5_4_k_cu_8c87389d_36904cute1_E,(_ZN39_INTERNAL_06f909c5_4_k_cu_8c87389d_36904cuda3std3__45__cpo6cbeginE - _ZN39_INTERNAL_06f909c5_4_k_cu_8c87389d_36904cute1_E)
_ZN39_INTERNAL_06f909c5_4_k_cu_8c87389d_36904cute1_E:
	.zero		1
	.type		_ZN39_INTERNAL_06f909c5_4_k_cu_8c87389d_36904cuda3std3__45__cpo6cbeginE,@object
	.size		_ZN39_INTERNAL_06f909c5_4_k_cu_8c87389d_36904cuda3std3__45__cpo6cbeginE,(_ZN39_INTERNAL_06f909c5_4_k_cu_8c87389d_36904cuda3std3__48in_placeE - _ZN39_INTERNAL_06f909c5_4_k_cu_8c87389d_36904cuda3std3__45__cpo6cbeginE)
_ZN39_INTERNAL_06f909c5_4_k_cu_8c87389d_36904cuda3std3__45__cpo6cbeginE:
	.zero		1
	.type		_ZN39_INTERNAL_06f909c5_4_k_cu_8c87389d_36904cuda3std3__48in_placeE,@object
	.size		_ZN39_INTERNAL_06f909c5_4_k_cu_8c87389d_36904cuda3std3__48in_placeE,(_ZN39_INTERNAL_06f909c5_4_k_cu_8c87389d_36904cuda3std6ranges3__45__cpo9iter_moveE - _ZN39_INTERNAL_06f909c5_4_k_cu_8c87389d_36904cuda3std3__48in_placeE)
_ZN39_INTERNAL_06f909c5_4_k_cu_8c87389d_36904cuda3std3__48in_placeE:
	.zero		1
	.type		_ZN39_INTERNAL_06f909c5_4_k_cu_8c87389d_36904cuda3std6ranges3__45__cpo9iter_moveE,@object
	.size		_ZN39_INTERNAL_06f909c5_4_k_cu_8c87389d_36904cuda3std6ranges3__45__cpo9iter_moveE,(_ZN39_INTERNAL_06f909c5_4_k_cu_8c87389d_36904cuda3std3__45__cpo5beginE - _ZN39_INTERNAL_06f909c5_4_k_cu_8c87389d_36904cuda3std6ranges3__45__cpo9iter_moveE)
_ZN39_INTERNAL_06f909c5_4_k_cu_8c87389d_36904cuda3std6ranges3__45__cpo9iter_moveE:
	.zero		1
	.type		_ZN39_INTERNAL_06f909c5_4_k_cu_8c87389d_36904cuda3std3__45__cpo5beginE,@object
	.size		_ZN39_INTERNAL_06f909c5_4_k_cu_8c87389d_36904cuda3std3__45__cpo5beginE,(_ZN39_INTERNAL_06f909c5_4_k_cu_8c87389d_36904cuda3std3__441_GLOBAL__N__06f909c5_4_k_cu_8c87389d_36906ignoreE - _ZN39_INTERNAL_06f909c5_4_k_cu_8c87389d_36904cuda3std3__45__cpo5beginE)
_ZN39_INTERNAL_06f909c5_4_k_cu_8c87389d_36904cuda3std3__45__cpo5beginE:
	.zero		1
	.type		_ZN39_INTERNAL_06f909c5_4_k_cu_8c87389d_36904cuda3std3__441_GLOBAL__N__06f909c5_4_k_cu_8c87389d_36906ignoreE,@object
	.size		_ZN39_INTERNAL_06f909c5_4_k_cu_8c87389d_36904cuda3std3__441_GLOBAL__N__06f909c5_4_k_cu_8c87389d_36906ignoreE,(_ZN39_INTERNAL_06f909c5_4_k_cu_8c87389d_36904cute7productE - _ZN39_INTERNAL_06f909c5_4_k_cu_8c87389d_36904cuda3std3__441_GLOBAL__N__06f909c5_4_k_cu_8c87389d_36906ignoreE)
_ZN39_INTERNAL_06f909c5_4_k_cu_8c87389d_36904cuda3std3__441_GLOBAL__N__06f909c5_4_k_cu_8c87389d_36906ignoreE:
	.zero		1
	.type		_ZN39_INTERNAL_06f909c5_4_k_cu_8c87389d_36904cute7productE,@object
	.size		_ZN39_INTERNAL_06f909c5_4_k_cu_8c87389d_36904cute7productE,(_ZN39_INTERNAL_06f909c5_4_k_cu_8c87389d_36904cuda3std3__45__cpo3endE - _ZN39_INTERNAL_06f909c5_4_k_cu_8c87389d_36904cute7productE)
_ZN39_INTERNAL_06f909c5_4_k_cu_8c87389d_36904cute7productE:
	.zero		1
	.type		_ZN39_INTERNAL_06f909c5_4_k_cu_8c87389d_36904cuda3std3__45__cpo3endE,@object
	.size		_ZN39_INTERNAL_06f909c5_4_k_cu_8c87389d_36904cuda3std3__45__cpo3endE,(_ZN39_INTERNAL_06f909c5_4_k_cu_8c87389d_36904cuda3std3__419piecewise_constructE - _ZN39_INTERNAL_06f909c5_4_k_cu_8c87389d_36904cuda3std3__45__cpo3endE)
_ZN39_INTERNAL_06f909c5_4_k_cu_8c87389d_36904cuda3std3__45__cpo3endE:
	.zero		1
	.type		_ZN39_INTERNAL_06f909c5_4_k_cu_8c87389d_36904cuda3std3__419piecewise_constructE,@object
	.size		_ZN39_INTERNAL_06f909c5_4_k_cu_8c87389d_36904cuda3std3__419piecewise_constructE,(_ZN39_INTERNAL_06f909c5_4_k_cu_8c87389d_36904cuda3std3__45__cpo4cendE - _ZN39_INTERNAL_06f909c5_4_k_cu_8c87389d_36904cuda3std3__419piecewise_constructE)
_ZN39_INTERNAL_06f909c5_4_k_cu_8c87389d_36904cuda3std3__419piecewise_constructE:
	.zero		1
	.type		_ZN39_INTERNAL_06f909c5_4_k_cu_8c87389d_36904cuda3std3__45__cpo4cendE,@object
	.size		_ZN39_INTERNAL_06f909c5_4_k_cu_8c87389d_36904cuda3std3__45__cpo4cendE,(_ZN39_INTERNAL_06f909c5_4_k_cu_8c87389d_36904cuda3std6ranges3__45__cpo4swapE - _ZN39_INTERNAL_06f909c5_4_k_cu_8c87389d_36904cuda3std3__45__cpo4cendE)
_ZN39_INTERNAL_06f909c5_4_k_cu_8c87389d_36904cuda3std3__45__cpo4cendE:
	.zero		1
	.type		_ZN39_INTERNAL_06f909c5_4_k_cu_8c87389d_36904cuda3std6ranges3__45__cpo4swapE,@object
	.size		_ZN39_INTERNAL_06f909c5_4_k_cu_8c87389d_36904cuda3std6ranges3__45__cpo4swapE,(.L_7 - _ZN39_INTERNAL_06f909c5_4_k_cu_8c87389d_36904cuda3std6ranges3__45__cpo4swapE)
_ZN39_INTERNAL_06f909c5_4_k_cu_8c87389d_36904cuda3std6ranges3__45__cpo4swapE:
	.zero		1
.L_7:


//--------------------- .nv.constant0._ZN7cutlass13device_kernelINS_4conv6kernel13ConvUniversalINS1_16ConvProblemShapeILNS1_8OperatorE1ELi2EEENS1_10collective14CollectiveConvINS1_46MainloopSm90TmaGmmaWarpSpecializedImplicitGemmILS5_1ELi9ELi2EN4cute5tupleIJNSA_1CILi1EEESD_SD_EEENS1_36KernelImplicitTmaWarpSpecializedSm90ELi1EEENSB_IJNSC_ILi64EEENSC_ILi128EEENSB_IJSH_EEEEEENS_6half_tESL_NSA_8TiledMMAINSA_8MMA_AtomIJNSA_4SM904GMMA26MMA_64x128x16_F32F16F16_SSILNSP_5MajorE0ELSR_1ELNSP_7ScaleInE1ELSS_1EEEEEENSA_6LayoutISE_NSB_IJNSC_ILi0EEESW_SW_EEEEENSB_IJNSA_10UnderscoreESZ_SZ_EEEEENS7_6detail26Sm90ImplicitGemmTileTraitsINSA_20SM90_TMA_LOAD_IM2COLENSA_14ComposedLayoutINSA_7SwizzleILi3ELi4ELi3EEENSA_18smem_ptr_flag_bitsILi16EEENSV_INSB_IJNSB_IJNSC_ILi8EEES1A_EEENSB_IJSH_SD_EEENSB_IJSD_NSC_ILi9EEEEEEEEENSB_IJNSB_IJSH_NSC_ILi512EEEEEENSB_IJSD_SW_EEENSB_IJSW_NSC_ILi4096EEEEEEEEEEEEEvEENS13_INSA_13SM90_TMA_LOADENS15_IS17_S19_NSV_INSB_IJNSB_IJSH_NSC_ILi2EEEEEES1B_S1E_EEENSB_IJNSB_IJSD_S1J_EEES1H_NSB_IJSW_NSC_ILi8192EEEEEEEEEEEEEvEEEENS_8epilogue10collective6detail29Sm90TmaWarpSpecializedAdapterINS22_15DefaultEpilogueISL_NSB_IJNSB_IJlllEEESD_SW_EEES27_NS21_6thread17LinearCombinationISL_Li1EffLNS28_9ScaleType4KindE0ELNS_15FloatRoundStyleE2ESL_EENS_4gemm15EpilogueDefaultEEEEEvvEEEEvNT_6ParamsE --------------------------
	.section	.nv.constant0._ZN7cutlass13device_kernelINS_4conv6kernel13ConvUniversalINS1_16ConvProblemShapeILNS1_8OperatorE1ELi2EEENS1_10collective14CollectiveConvINS1_46MainloopSm90TmaGmmaWarpSpecializedImplicitGemmILS5_1ELi9ELi2EN4cute5tupleIJNSA_1CILi1EEESD_SD_EEENS1_36KernelImplicitTmaWarpSpecializedSm90ELi1EEENSB_IJNSC_ILi64EEENSC_ILi128EEENSB_IJSH_EEEEEENS_6half_tESL_NSA_8TiledMMAINSA_8MMA_AtomIJNSA_4SM904GMMA26MMA_64x128x16_F32F16F16_SSILNSP_5MajorE0ELSR_1ELNSP_7ScaleInE1ELSS_1EEEEEENSA_6LayoutISE_NSB_IJNSC_ILi0EEESW_SW_EEEEENSB_IJNSA_10UnderscoreESZ_SZ_EEEEENS7_6detail26Sm90ImplicitGemmTileTraitsINSA_20SM90_TMA_LOAD_IM2COLENSA_14ComposedLayoutINSA_7SwizzleILi3ELi4ELi3EEENSA_18smem_ptr_flag_bitsILi16EEENSV_INSB_IJNSB_IJNSC_ILi8EEES1A_EEENSB_IJSH_SD_EEENSB_IJSD_NSC_ILi9EEEEEEEEENSB_IJNSB_IJSH_NSC_ILi512EEEEEENSB_IJSD_SW_EEENSB_IJSW_NSC_ILi4096EEEEEEEEEEEEEvEENS13_INSA_13SM90_TMA_LOADENS15_IS17_S19_NSV_INSB_IJNSB_IJSH_NSC_ILi2EEEEEES1B_S1E_EEENSB_IJNSB_IJSD_S1J_EEES1H_NSB_IJSW_NSC_ILi8192EEEEEEEEEEEEEvEEEENS_8epilogue10collective6detail29Sm90TmaWarpSpecializedAdapterINS22_15DefaultEpilogueISL_NSB_IJNSB_IJlllEEESD_SW_EEES27_NS21_6thread17LinearCombinationISL_Li1EffLNS28_9ScaleType4KindE0ELNS_15FloatRoundStyleE2ESL_EENS_4gemm15EpilogueDefaultEEEEEvvEEEEvNT_6ParamsE,"a",@progbits
	.sectionflags	@""
	.align	4
.nv.constant0._ZN7cutlass13device_kernelINS_4conv6kernel13ConvUniversalINS1_16ConvProblemShapeILNS1_8OperatorE1ELi2EEENS1_10collective14CollectiveConvINS1_46MainloopSm90TmaGmmaWarpSpecializedImplicitGemmILS5_1ELi9ELi2EN4cute5tupleIJNSA_1CILi1EEESD_SD_EEENS1_36KernelImplicitTmaWarpSpecializedSm90ELi1EEENSB_IJNSC_ILi64EEENSC_ILi128EEENSB_IJSH_EEEEEENS_6half_tESL_NSA_8TiledMMAINSA_8MMA_AtomIJNSA_4SM904GMMA26MMA_64x128x16_F32F16F16_SSILNSP_5MajorE0ELSR_1ELNSP_7ScaleInE1ELSS_1EEEEEENSA_6LayoutISE_NSB_IJNSC_ILi0EEESW_SW_EEEEENSB_IJNSA_10UnderscoreESZ_SZ_EEEEENS7_6detail26Sm90ImplicitGemmTileTraitsINSA_20SM90_TMA_LOAD_IM2COLENSA_14ComposedLayoutINSA_7SwizzleILi3ELi4ELi3EEENSA_18smem_ptr_flag_bitsILi16EEENSV_INSB_IJNSB_IJNSC_ILi8EEES1A_EEENSB_IJSH_SD_EEENSB_IJSD_NSC_ILi9EEEEEEEEENSB_IJNSB_IJSH_NSC_ILi512EEEEEENSB_IJSD_SW_EEENSB_IJSW_NSC_ILi4096EEEEEEEEEEEEEvEENS13_INSA_13SM90_TMA_LOADENS15_IS17_S19_NSV_INSB_IJNSB_IJSH_NSC_ILi2EEEEEES1B_S1E_EEENSB_IJNSB_IJSD_S1J_EEES1H_NSB_IJSW_NSC_ILi8192EEEEEEEEEEEEEvEEEENS_8epilogue10collective6detail29Sm90TmaWarpSpecializedAdapterINS22_15DefaultEpilogueISL_NSB_IJNSB_IJlllEEESD_SW_EEES27_NS21_6thread17LinearCombinationISL_Li1EffLNS28_9ScaleType4KindE0ELNS_15FloatRoundStyleE2ESL_EENS_4gemm15EpilogueDefaultEEEEEvvEEEEvNT_6ParamsE:
	.zero		1536


//--------------------- SYMBOLS --------------------------

	.type		.nv.reservedSmem.offset0,@object
	.size		.nv.reservedSmem.offset0,0x4
